	.target	sm_90a

	.elftype	@"ET_EXEC"


//--------------------- .note.nv.tkinfo           --------------------------
	.section	.note.nv.tkinfo,"",@"SHT_NOTE"
	.sectionflags	@"SHF_NOTE_NV_TKINFO"
	.tkinfo
        /*0018*/ 	.word	0x00000002
        /*0030*/ 	.string	""
        /*0030*/ 	.string	"ptxas"
        /*0030*/ 	.string	"Cuda compilation tools, release 13.0, V13.0.88"
        /*0030*/ 	.string	"Build cuda_13.0.r13.0/compiler.36424714_0"
        /*0030*/ 	.string	"-arch sm_90a -m 64 "



//--------------------- .note.nv.cuinfo           --------------------------
	.section	.note.nv.cuinfo,"",@"SHT_NOTE"
	.sectionflags	@"SHF_NOTE_NV_CUINFO"
        /*0018*/ 	.short	0x0002
        /*001a*/ 	.short	0x005a
        /*001c*/ 	.short	0x0082
	.zero		2


//--------------------- .nv.info                  --------------------------
	.section	.nv.info,"",@"SHT_CUDA_INFO"
	.align	4


	//----- nvinfo : EIATTR_REGCOUNT
	.align		4
        /*0000*/ 	.byte	0x04, 0x2f
        /*0002*/ 	.short	(.L_15 - .L_14)
	.align		4
.L_14:
        /*0004*/ 	.word	index@(_ZN7cutlass13device_kernelINS_4gemm6kernel13GemmUniversalIN4cute5tupleIJiiiiEEENS1_10collective13CollectiveMmaINS1_34MainloopSm90TmaGmmaWarpSpecializedILi3ENS5_IJNS4_1CILi2EEESB_NSA_ILi1EEEEEENS1_35KernelTmaWarpSpecializedCooperativeEEENS5_IJNSA_ILi256EEESG_NSA_ILi32EEEEEENS_10tfloat32_tENS5_IJlSC_lEEESJ_SK_NS4_8TiledMMAINS4_8MMA_AtomIJNS4_4SM904GMMA30MMA_64x256x8_F32TF32TF32_SS_TNILNSO_7ScaleInE1ELSQ_1EEEEEENS4_6LayoutINS5_IJSB_SC_SC_EEENS5_IJSC_NSA_ILi0EEESV_EEEEENS5_IJNS4_10UnderscoreESY_SY_EEEEENS4_23SM90_TMA_LOAD_MULTICASTENS4_14ComposedLayoutINS4_7SwizzleILi3ELi4ELi3EEENS4_18smem_ptr_flag_bitsILi32EEENST_INS5_IJNSA_ILi8EEESH_EEENS5_IJSH_SC_EEEEEEEvNS4_8identityES11_S1B_vS1C_EENS_8epilogue10collective6detail29Sm90TmaWarpSpecializedAdapterINS1F_15DefaultEpilogueISJ_SK_SK_NS1E_6thread17LinearCombinationISJ_Li1EffLNS1J_9ScaleType4KindE0ELNS_15FloatRoundStyleE2ESJ_EENS1_15EpilogueDefaultEEEEEvvEEEEvNT_6ParamsE)
        /*0008*/ 	.word	0x000000a8


	//----- nvinfo : EIATTR_FRAME_SIZE
	.align		4
.L_15:
        /*000c*/ 	.byte	0x04, 0x11
        /*000e*/ 	.short	(.L_17 - .L_16)
	.align		4
.L_16:
        /*0010*/ 	.word	index@(_ZN7cutlass13device_kernelINS_4gemm6kernel13GemmUniversalIN4cute5tupleIJiiiiEEENS1_10collective13CollectiveMmaINS1_34MainloopSm90TmaGmmaWarpSpecializedILi3ENS5_IJNS4_1CILi2EEESB_NSA_ILi1EEEEEENS1_35KernelTmaWarpSpecializedCooperativeEEENS5_IJNSA_ILi256EEESG_NSA_ILi32EEEEEENS_10tfloat32_tENS5_IJlSC_lEEESJ_SK_NS4_8TiledMMAINS4_8MMA_AtomIJNS4_4SM904GMMA30MMA_64x256x8_F32TF32TF32_SS_TNILNSO_7ScaleInE1ELSQ_1EEEEEENS4_6LayoutINS5_IJSB_SC_SC_EEENS5_IJSC_NSA_ILi0EEESV_EEEEENS5_IJNS4_10UnderscoreESY_SY_EEEEENS4_23SM90_TMA_LOAD_MULTICASTENS4_14ComposedLayoutINS4_7SwizzleILi3ELi4ELi3EEENS4_18smem_ptr_flag_bitsILi32EEENST_INS5_IJNSA_ILi8EEESH_EEENS5_IJSH_SC_EEEEEEEvNS4_8identityES11_S1B_vS1C_EENS_8epilogue10collective6detail29Sm90TmaWarpSpecializedAdapterINS1F_15DefaultEpilogueISJ_SK_SK_NS1E_6thread17LinearCombinationISJ_Li1EffLNS1J_9ScaleType4KindE0ELNS_15FloatRoundStyleE2ESJ_EENS1_15EpilogueDefaultEEEEEvvEEEEvNT_6ParamsE)
        /*0014*/ 	.word	0x00000788


	//----- nvinfo : EIATTR_MIN_STACK_SIZE
	.align		4
.L_17:
        /*0018*/ 	.byte	0x04, 0x12
        /*001a*/ 	.short	(.L_19 - .L_18)
	.align		4
.L_18:
        /*001c*/ 	.word	index@(_ZN7cutlass13device_kernelINS_4gemm6kernel13GemmUniversalIN4cute5tupleIJiiiiEEENS1_10collective13CollectiveMmaINS1_34MainloopSm90TmaGmmaWarpSpecializedILi3ENS5_IJNS4_1CILi2EEESB_NSA_ILi1EEEEEENS1_35KernelTmaWarpSpecializedCooperativeEEENS5_IJNSA_ILi256EEESG_NSA_ILi32EEEEEENS_10tfloat32_tENS5_IJlSC_lEEESJ_SK_NS4_8TiledMMAINS4_8MMA_AtomIJNS4_4SM904GMMA30MMA_64x256x8_F32TF32TF32_SS_TNILNSO_7ScaleInE1ELSQ_1EEEEEENS4_6LayoutINS5_IJSB_SC_SC_EEENS5_IJSC_NSA_ILi0EEESV_EEEEENS5_IJNS4_10UnderscoreESY_SY_EEEEENS4_23SM90_TMA_LOAD_MULTICASTENS4_14ComposedLayoutINS4_7SwizzleILi3ELi4ELi3EEENS4_18smem_ptr_flag_bitsILi32EEENST_INS5_IJNSA_ILi8EEESH_EEENS5_IJSH_SC_EEEEEEEvNS4_8identityES11_S1B_vS1C_EENS_8epilogue10collective6detail29Sm90TmaWarpSpecializedAdapterINS1F_15DefaultEpilogueISJ_SK_SK_NS1E_6thread17LinearCombinationISJ_Li1EffLNS1J_9ScaleType4KindE0ELNS_15FloatRoundStyleE2ESJ_EENS1_15EpilogueDefaultEEEEEvvEEEEvNT_6ParamsE)
        /*0020*/ 	.word	0x00000788
.L_19:


//--------------------- .nv.compat                --------------------------
	.section	.nv.compat,"",@"SHT_CUDA_COMPAT_INFO"
	.align	4
        /*0000*/ 	.byte	0x02, 0x09, 0x01, 0x00, 0x02, 0x02, 0x04, 0x00, 0x02, 0x05, 0x05, 0x00, 0x03, 0x07, 0x01, 0x01
        /*0010*/ 	.byte	0x02, 0x03, 0x01, 0x00, 0x02, 0x06, 0x01, 0x00, 0x04, 0x0b, 0x08, 0x00, 0x00, 0x00, 0x00, 0x00
        /*0020*/ 	.byte	0x00, 0x00, 0x00, 0x00


//--------------------- .nv.info._ZN7cutlass13device_kernelINS_4gemm6kernel13GemmUniversalIN4cute5tupleIJiiiiEEENS1_10collective13CollectiveMmaINS1_34MainloopSm90TmaGmmaWarpSpecializedILi3ENS5_IJNS4_1CILi2EEESB_NSA_ILi1EEEEEENS1_35KernelTmaWarpSpecializedCooperativeEEENS5_IJNSA_ILi256EEESG_NSA_ILi32EEEEEENS_10tfloat32_tENS5_IJlSC_lEEESJ_SK_NS4_8TiledMMAINS4_8MMA_AtomIJNS4_4SM904GMMA30MMA_64x256x8_F32TF32TF32_SS_TNILNSO_7ScaleInE1ELSQ_1EEEEEENS4_6LayoutINS5_IJSB_SC_SC_EEENS5_IJSC_NSA_ILi0EEESV_EEEEENS5_IJNS4_10UnderscoreESY_SY_EEEEENS4_23SM90_TMA_LOAD_MULTICASTENS4_14ComposedLayoutINS4_7SwizzleILi3ELi4ELi3EEENS4_18smem_ptr_flag_bitsILi32EEENST_INS5_IJNSA_ILi8EEESH_EEENS5_IJSH_SC_EEEEEEEvNS4_8identityES11_S1B_vS1C_EENS_8epilogue10collective6detail29Sm90TmaWarpSpecializedAdapterINS1F_15DefaultEpilogueISJ_SK_SK_NS1E_6thread17LinearCombinationISJ_Li1EffLNS1J_9ScaleType4KindE0ELNS_15FloatRoundStyleE2ESJ_EENS1_15EpilogueDefaultEEEEEvvEEEEvNT_6ParamsE --------------------------
	.section	.nv.info._ZN7cutlass13device_kernelINS_4gemm6kernel13GemmUniversalIN4cute5tupleIJiiiiEEENS1_10collective13CollectiveMmaINS1_34MainloopSm90TmaGmmaWarpSpecializedILi3ENS5_IJNS4_1CILi2EEESB_NSA_ILi1EEEEEENS1_35KernelTmaWarpSpecializedCooperativeEEENS5_IJNSA_ILi256EEESG_NSA_ILi32EEEEEENS_10tfloat32_tENS5_IJlSC_lEEESJ_SK_NS4_8TiledMMAINS4_8MMA_AtomIJNS4_4SM904GMMA30MMA_64x256x8_F32TF32TF32_SS_TNILNSO_7ScaleInE1ELSQ_1EEEEEENS4_6LayoutINS5_IJSB_SC_SC_EEENS5_IJSC_NSA_ILi0EEESV_EEEEENS5_IJNS4_10UnderscoreESY_SY_EEEEENS4_23SM90_TMA_LOAD_MULTICASTENS4_14ComposedLayoutINS4_7SwizzleILi3ELi4ELi3EEENS4_18smem_ptr_flag_bitsILi32EEENST_INS5_IJNSA_ILi8EEESH_EEENS5_IJSH_SC_EEEEEEEvNS4_8identityES11_S1B_vS1C_EENS_8epilogue10collective6detail29Sm90TmaWarpSpecializedAdapterINS1F_15DefaultEpilogueISJ_SK_SK_NS1E_6thread17LinearCombinationISJ_Li1EffLNS1J_9ScaleType4KindE0ELNS_15FloatRoundStyleE2ESJ_EENS1_15EpilogueDefaultEEEEEvvEEEEvNT_6ParamsE,"",@"SHT_CUDA_INFO"
	.sectionflags	@""
	.align	4


	//----- nvinfo : EIATTR_CUDA_API_VERSION
	.align		4
        /*0000*/ 	.byte	0x04, 0x37
        /*0002*/ 	.short	(.L_21 - .L_20)
.L_20:
        /*0004*/ 	.word	0x00000082


	//----- nvinfo : EIATTR_KPARAM_INFO
	.align		4
.L_21:
        /*0008*/ 	.byte	0x04, 0x17
        /*000a*/ 	.short	(.L_23 - .L_22)
.L_22:
        /*000c*/ 	.word	0x00000000
        /*0010*/ 	.short	0x0000
        /*0012*/ 	.short	0x0070
        /*0014*/ 	.byte	0x00, 0xf0, 0x01, 0x10


	//----- nvinfo : EIATTR_SPARSE_MMA_MASK
	.align		4
.L_23:
        /*0018*/ 	.byte	0x03, 0x50
        /*001a*/ 	.short	0x0000


	//----- nvinfo : EIATTR_MAXREG_COUNT
	.align		4
        /*001c*/ 	.byte	0x03, 0x1b
        /*001e*/ 	.short	0x00a8


	//----- nvinfo : EIATTR_NUM_BARRIERS
	.align		4
        /*0020*/ 	.byte	0x02, 0x4c
        /*0022*/ 	.byte	0x01
	.zero		1


	//----- nvinfo : EIATTR_EXTERNS
	.align		4
        /*0024*/ 	.byte	0x04, 0x0f
        /*0026*/ 	.short	(.L_25 - .L_24)


	//   ....[0]....
	.align		4
.L_24:
        /*0028*/ 	.word	index@(__assertfail)


	//----- nvinfo : EIATTR_ANNOTATIONS
	.align		4
.L_25:
        /*002c*/ 	.byte	0x04, 0x55
        /*002e*/ 	.short	(.L_27 - .L_26)


	//   ....[0]....
.L_26:
        /*0030*/ 	.word	0x00000001
        /*0034*/ 	.byte	0xe0, 0x09, 0x00, 0x00, 0x01, 0x00, 0x00, 0x00, 0xf0, 0x09, 0x00, 0x00, 0x01, 0x00, 0x00, 0x00
        /* <DEDUP_REMOVED lines=716> */
        /*2d04*/ 	.byte	0xe0, 0xa8, 0x01, 0x00, 0x01, 0x00, 0x00, 0x00, 0x00, 0xa9, 0x01, 0x00


	//----- nvinfo : EIATTR_MERCURY_ISA_VERSION
	.align		4
.L_27:
        /*2d10*/ 	.byte	0x03, 0x5f
        /*2d12*/ 	.short	0x0101


	//----- nvinfo : EIATTR_INT_WARP_WIDE_INSTR_OFFSETS
	.align		4
        /*2d14*/ 	.byte	0x04, 0x31
        /*2d16*/ 	.short	(.L_29 - .L_28)


	//   ....[0]....
.L_28:
        /*2d18*/ 	.word	0x00000560


	//   ....[1]....
        /*2d1c*/ 	.word	0x00000570


	//   ....[2]....
        /*2d20*/ 	.word	0x000006e0


	//----- nvinfo : EIATTR_COOP_GROUP_MASK_REGIDS
	.align		4
.L_29:
        /*2d24*/ 	.byte	0x04, 0x29
        /*2d26*/ 	.short	(.L_31 - .L_30)


	//   ....[0]....
.L_30:
        /*2d28*/ 	.word	0xffffffff


	//   ....[1]....
        /*2d2c*/ 	.word	0xffffffff


	//   ....[2]....
        /*2d30*/ 	.word	0xffffffff


	//   ....[3]....
        /*2d34*/ 	.word	0xffffffff


	//   ....[4]....
        /*2d38*/ 	.word	0xffffffff


	//   ....[5]....
        /*2d3c*/ 	.word	0xffffffff


	//----- nvinfo : EIATTR_COOP_GROUP_INSTR_OFFSETS
	.align		4
.L_31:
        /*2d40*/ 	.byte	0x04, 0x28
        /*2d42*/ 	.short	(.L_33 - .L_32)


	//   ....[0]....
.L_32:
        /*2d44*/ 	.word	0x00000070


	//   ....[1]....
        /*2d48*/ 	.word	0x00000080


	//   ....[2]....
        /*2d4c*/ 	.word	0x000001a0


	//   ....[3]....
        /*2d50*/ 	.word	0x000003b0


	//   ....[4]....
        /*2d54*/ 	.word	0x00000820


	//   ....[5]....
        /*2d58*/ 	.word	0x000013f0


	//----- nvinfo : EIATTR_REG_RECONFIG
	.align		4
.L_33:
        /*2d5c*/ 	.byte	0x01, 0x54
	.zero		2


	//----- nvinfo : EIATTR_SYSCALL_OFFSETS
	.align		4
        /*2d60*/ 	.byte	0x04, 0x46
        /*2d62*/ 	.short	(.L_35 - .L_34)


	//   ....[0]....
.L_34:
        /*2d64*/ 	.word	0x000015a0


	//----- nvinfo : EIATTR_MBARRIER_INSTR_OFFSETS
	.align		4
.L_35:
        /*2d68*/ 	.byte	0x04, 0x39
        /*2d6a*/ 	.short	(.L_37 - .L_36)


	//   ....[0]....
.L_36:
        /*2d6c*/ 	.word	0x00000320
        /*2d70*/ 	.word	0x000000ff
        /*2d74*/ 	.word	0x00000000
        /*2d78*/ 	.short	0x0100
        /*2d7a*/ 	.byte	0x08
	.zero		1


	//   ....[1]....
        /*2d7c*/ 	.word	0x00000330
        /*2d80*/ 	.word	0x000000ff
        /*2d84*/ 	.word	0x00000018
        /*2d88*/ 	.short	0x0100
        /*2d8a*/ 	.byte	0x08
	.zero		1


	//   ....[2]....
        /*2d8c*/ 	.word	0x00000340
        /*2d90*/ 	.word	0x000000ff
        /*2d94*/ 	.word	0x00000008
        /*2d98*/ 	.short	0x0100
        /*2d9a*/ 	.byte	0x08
	.zero		1


	//   ....[3]....
        /*2d9c*/ 	.word	0x00000350
        /*2da0*/ 	.word	0x000000ff
        /*2da4*/ 	.word	0x00000020
        /*2da8*/ 	.short	0x0100
        /*2daa*/ 	.byte	0x08
	.zero		1


	//   ....[4]....
        /*2dac*/ 	.word	0x00000360
        /*2db0*/ 	.word	0x000000ff
        /*2db4*/ 	.word	0x00000010
        /*2db8*/ 	.short	0x0100
        /*2dba*/ 	.byte	0x08
	.zero		1


	//   ....[5]....
        /*2dbc*/ 	.word	0x00000370
        /*2dc0*/ 	.word	0x000000ff
        /*2dc4*/ 	.word	0x00000028
        /*2dc8*/ 	.short	0x0100
        /*2dca*/ 	.byte	0x08
	.zero		1


	//   ....[6]....
        /*2dcc*/ 	.word	0x00000750
        /*2dd0*/ 	.word	0x000000ff
        /*2dd4*/ 	.word	0x00000040
        /*2dd8*/ 	.short	0x0100
        /*2dda*/ 	.byte	0x06
	.zero		1


	//   ....[7]....
        /*2ddc*/ 	.word	0x00000780
        /*2de0*/ 	.word	0x000000ff
        /*2de4*/ 	.word	0x00000048
        /*2de8*/ 	.short	0x0100
        /*2dea*/ 	.byte	0x06
	.zero		1


	//   ....[8]....
        /*2dec*/ 	.word	0x00001680
        /*2df0*/ 	.word	0x00000004
        /*2df4*/ 	.word	0x00000000
        /*2df8*/ 	.short	0x010a
        /*2dfa*/ 	.byte	0x3f
	.zero		1


	//   ....[9]....
        /*2dfc*/ 	.word	0x000016c0
        /*2e00*/ 	.word	0x00000004
        /*2e04*/ 	.word	0x00000000
        /*2e08*/ 	.short	0x010a
        /*2e0a*/ 	.byte	0x3f
	.zero		1


	//   ....[10]....
        /*2e0c*/ 	.word	0x00004d10
        /*2e10*/ 	.word	0x00000004
        /*2e14*/ 	.word	0x00000000
        /*2e18*/ 	.short	0x010a
        /*2e1a*/ 	.byte	0x3f
	.zero		1


	//   ....[11]....
        /*2e1c*/ 	.word	0x00004d50
        /*2e20*/ 	.word	0x00000004
        /*2e24*/ 	.word	0x00000000
        /*2e28*/ 	.short	0x010a
        /*2e2a*/ 	.byte	0x3f
	.zero		1


	//   ....[12]....
        /*2e2c*/ 	.word	0x00008e40
        /*2e30*/ 	.word	0x00000004
        /*2e34*/ 	.word	0x00000000
        /*2e38*/ 	.short	0x0101
        /*2e3a*/ 	.byte	0x3f
	.zero		1


	//   ....[13]....
        /*2e3c*/ 	.word	0x00009060
        /*2e40*/ 	.word	0x00000000
        /*2e44*/ 	.word	0x00000000
        /*2e48*/ 	.short	0x0101
        /*2e4a*/ 	.byte	0x3f
	.zero		1


	//   ....[14]....
        /*2e4c*/ 	.word	0x0001a440
        /*2e50*/ 	.word	0x0000000a
        /*2e54*/ 	.word	0x00000018
        /*2e58*/ 	.short	0x010a
        /*2e5a*/ 	.byte	0x3f
	.zero		1


	//   ....[15]....
        /*2e5c*/ 	.word	0x0001a800
        /*2e60*/ 	.word	0x00000002
        /*2e64*/ 	.word	0x00000048
        /*2e68*/ 	.short	0x0101
        /*2e6a*/ 	.byte	0x3f
	.zero		1


	//   ....[16]....
        /*2e6c*/ 	.word	0x0001b000
        /*2e70*/ 	.word	0x00000005
        /*2e74*/ 	.word	0x00000000
        /*2e78*/ 	.short	0x010a
        /*2e7a*/ 	.byte	0x3f
	.zero		1


	//   ....[17]....
        /*2e7c*/ 	.word	0x0001b090
        /*2e80*/ 	.word	0x00000007
        /*2e84*/ 	.word	0x00000000
        /*2e88*/ 	.short	0x010a
        /*2e8a*/ 	.byte	0x3f
	.zero		1


	//   ....[18]....
        /*2e8c*/ 	.word	0x0001b120
        /*2e90*/ 	.word	0x00000003
        /*2e94*/ 	.word	0x00000000
        /*2e98*/ 	.short	0x010a
        /*2e9a*/ 	.byte	0x3f
	.zero		1


	//   ....[19]....
        /*2e9c*/ 	.word	0x0001b180
        /*2ea0*/ 	.word	0x00000004
        /*2ea4*/ 	.word	0x00000000
        /*2ea8*/ 	.short	0x010a
        /*2eaa*/ 	.byte	0x3f
	.zero		1


	//   ....[20]....
        /*2eac*/ 	.word	0x0001b1d0
        /*2eb0*/ 	.word	0x00000004
        /*2eb4*/ 	.word	0x00000000
        /*2eb8*/ 	.short	0x010a
        /*2eba*/ 	.byte	0x3f
	.zero		1


	//   ....[21]....
        /*2ebc*/ 	.word	0x0001b2a0
        /*2ec0*/ 	.word	0x0000000a
        /*2ec4*/ 	.word	0x00000018
        /*2ec8*/ 	.short	0x010a
        /*2eca*/ 	.byte	0x3f
	.zero		1


	//   ....[22]....
        /*2ecc*/ 	.word	0x0001b370
        /*2ed0*/ 	.word	0x00000005
        /*2ed4*/ 	.word	0x00000000
        /*2ed8*/ 	.short	0x010a
        /*2eda*/ 	.byte	0x3f
	.zero		1


	//   ....[23]....
        /*2edc*/ 	.word	0x0001b3c0
        /*2ee0*/ 	.word	0x00000007
        /*2ee4*/ 	.word	0x00000000
        /*2ee8*/ 	.short	0x010a
        /*2eea*/ 	.byte	0x3f
	.zero		1


	//----- nvinfo : EIATTR_NUM_MBARRIERS
	.align		4
.L_37:
        /*2eec*/ 	.byte	0x03, 0x38
        /*2eee*/ 	.short	0x0008


	//----- nvinfo : EIATTR_EXIT_INSTR_OFFSETS
	.align		4
        /*2ef0*/ 	.byte	0x04, 0x1c
        /*2ef2*/ 	.short	(.L_39 - .L_38)


	//   ....[0]....
.L_38:
        /*2ef4*/ 	.word	0x00000a80


	//   ....[1]....
        /*2ef8*/ 	.word	0x00001310


	//   ....[2]....
        /*2efc*/ 	.word	0x000199d0


	//   ....[3]....
        /*2f00*/ 	.word	0x00019ff0


	//   ....[4]....
        /*2f04*/ 	.word	0x0001b170


	//----- nvinfo : EIATTR_MAX_THREADS
	.align		4
.L_39:
        /*2f08*/ 	.byte	0x04, 0x05
        /*2f0a*/ 	.short	(.L_41 - .L_40)
.L_40:
        /*2f0c*/ 	.word	0x00000180
        /*2f10*/ 	.word	0x00000001
        /*2f14*/ 	.word	0x00000001


	//----- nvinfo : EIATTR_CRS_STACK_SIZE
	.align		4
.L_41:
        /*2f18*/ 	.byte	0x04, 0x1e
        /*2f1a*/ 	.short	(.L_43 - .L_42)
.L_42:
        /*2f1c*/ 	.word	0x00000000


	//----- nvinfo : EIATTR_CBANK_PARAM_SIZE
	.align		4
.L_43:
        /*2f20*/ 	.byte	0x03, 0x19
        /*2f22*/ 	.short	0x0470


	//----- nvinfo : EIATTR_PARAM_CBANK
	.align		4
        /*2f24*/ 	.byte	0x04, 0x0a
        /*2f26*/ 	.short	(.L_45 - .L_44)
	.align		4
.L_44:
        /*2f28*/ 	.word	index@(.nv.constant0._ZN7cutlass13device_kernelINS_4gemm6kernel13GemmUniversalIN4cute5tupleIJiiiiEEENS1_10collective13CollectiveMmaINS1_34MainloopSm90TmaGmmaWarpSpecializedILi3ENS5_IJNS4_1CILi2EEESB_NSA_ILi1EEEEEENS1_35KernelTmaWarpSpecializedCooperativeEEENS5_IJNSA_ILi256EEESG_NSA_ILi32EEEEEENS_10tfloat32_tENS5_IJlSC_lEEESJ_SK_NS4_8TiledMMAINS4_8MMA_AtomIJNS4_4SM904GMMA30MMA_64x256x8_F32TF32TF32_SS_TNILNSO_7ScaleInE1ELSQ_1EEEEEENS4_6LayoutINS5_IJSB_SC_SC_EEENS5_IJSC_NSA_ILi0EEESV_EEEEENS5_IJNS4_10UnderscoreESY_SY_EEEEENS4_23SM90_TMA_LOAD_MULTICASTENS4_14ComposedLayoutINS4_7SwizzleILi3ELi4ELi3EEENS4_18smem_ptr_flag_bitsILi32EEENST_INS5_IJNSA_ILi8EEESH_EEENS5_IJSH_SC_EEEEEEEvNS4_8identityES11_S1B_vS1C_EENS_8epilogue10collective6detail29Sm90TmaWarpSpecializedAdapterINS1F_15DefaultEpilogueISJ_SK_SK_NS1E_6thread17LinearCombinationISJ_Li1EffLNS1J_9ScaleType4KindE0ELNS_15FloatRoundStyleE2ESJ_EENS1_15EpilogueDefaultEEEEEvvEEEEvNT_6ParamsE)
        /*2f2c*/ 	.short	0x0210
        /*2f2e*/ 	.short	0x0470


	//----- nvinfo : EIATTR_SW_WAR
	.align		4
.L_45:
        /*2f30*/ 	.byte	0x04, 0x36
        /*2f32*/ 	.short	(.L_47 - .L_46)
.L_46:
        /*2f34*/ 	.word	0x00000008
.L_47:


//--------------------- .nv.callgraph             --------------------------
	.section	.nv.callgraph,"",@"SHT_CUDA_CALLGRAPH"
	.align	4
	.sectionentsize	8
	.align		4
        /*0000*/ 	.word	0x00000000
	.align		4
        /*0004*/ 	.word	0xffffffff
	.align		4
        /*0008*/ 	.word	index@(_ZN7cutlass13device_kernelINS_4gemm6kernel13GemmUniversalIN4cute5tupleIJiiiiEEENS1_10collective13CollectiveMmaINS1_34MainloopSm90TmaGmmaWarpSpecializedILi3ENS5_IJNS4_1CILi2EEESB_NSA_ILi1EEEEEENS1_35KernelTmaWarpSpecializedCooperativeEEENS5_IJNSA_ILi256EEESG_NSA_ILi32EEEEEENS_10tfloat32_tENS5_IJlSC_lEEESJ_SK_NS4_8TiledMMAINS4_8MMA_AtomIJNS4_4SM904GMMA30MMA_64x256x8_F32TF32TF32_SS_TNILNSO_7ScaleInE1ELSQ_1EEEEEENS4_6LayoutINS5_IJSB_SC_SC_EEENS5_IJSC_NSA_ILi0EEESV_EEEEENS5_IJNS4_10UnderscoreESY_SY_EEEEENS4_23SM90_TMA_LOAD_MULTICASTENS4_14ComposedLayoutINS4_7SwizzleILi3ELi4ELi3EEENS4_18smem_ptr_flag_bitsILi32EEENST_INS5_IJNSA_ILi8EEESH_EEENS5_IJSH_SC_EEEEEEEvNS4_8identityES11_S1B_vS1C_EENS_8epilogue10collective6detail29Sm90TmaWarpSpecializedAdapterINS1F_15DefaultEpilogueISJ_SK_SK_NS1E_6thread17LinearCombinationISJ_Li1EffLNS1J_9ScaleType4KindE0ELNS_15FloatRoundStyleE2ESJ_EENS1_15EpilogueDefaultEEEEEvvEEEEvNT_6ParamsE)
	.align		4
        /*000c*/ 	.word	index@(__assertfail)
	.align		4
        /*0010*/ 	.word	0x00000000
	.align		4
        /*0014*/ 	.word	0xfffffffe
	.align		4
        /*0018*/ 	.word	0x00000000
	.align		4
        /*001c*/ 	.word	0xfffffffd
	.align		4
        /*0020*/ 	.word	0x00000000
	.align		4
        /*0024*/ 	.word	0xfffffffc


//--------------------- .nv.constant4             --------------------------
	.section	.nv.constant4,"a",@progbits
	.align	8
	.align		8
.nv.constant4:
        /*0000*/ 	.dword	__assertfail
	.align		8
        /*0008*/ 	.dword	__unnamed_1
	.align		8
        /*0010*/ 	.dword	_ZN40_INTERNAL_8e4bc5ae_4_k_cu_454f4289_240074cuda3std3__45__cpo5beginE
	.align		8
        /*0018*/ 	.dword	_ZN40_INTERNAL_8e4bc5ae_4_k_cu_454f4289_240074cuda3std3__45__cpo3endE
	.align		8
        /*0020*/ 	.dword	_ZN40_INTERNAL_8e4bc5ae_4_k_cu_454f4289_240074cuda3std3__45__cpo6cbeginE
	.align		8
        /*0028*/ 	.dword	_ZN40_INTERNAL_8e4bc5ae_4_k_cu_454f4289_240074cuda3std3__45__cpo4cendE
	.align		8
        /*0030*/ 	.dword	_ZN40_INTERNAL_8e4bc5ae_4_k_cu_454f4289_240074cuda3std3__442_GLOBAL__N__8e4bc5ae_4_k_cu_454f4289_240076ignoreE
	.align		8
        /*0038*/ 	.dword	_ZN40_INTERNAL_8e4bc5ae_4_k_cu_454f4289_240074cuda3std3__419piecewise_constructE
	.align		8
        /*0040*/ 	.dword	_ZN40_INTERNAL_8e4bc5ae_4_k_cu_454f4289_240074cuda3std3__48in_placeE
	.align		8
        /*0048*/ 	.dword	_ZN40_INTERNAL_8e4bc5ae_4_k_cu_454f4289_240074cuda3std6ranges3__45__cpo4swapE
	.align		8
        /*0050*/ 	.dword	_ZN40_INTERNAL_8e4bc5ae_4_k_cu_454f4289_240074cuda3std6ranges3__45__cpo9iter_moveE
	.align		8
        /*0058*/ 	.dword	_ZN40_INTERNAL_8e4bc5ae_4_k_cu_454f4289_240074cute7productE
	.align		8
        /*0060*/ 	.dword	_ZN40_INTERNAL_8e4bc5ae_4_k_cu_454f4289_240074cute1_E
	.align		8
        /*0068*/ 	.dword	$str$22
	.align		8
        /*0070*/ 	.dword	$str$23


//--------------------- .text._ZN7cutlass13device_kernelINS_4gemm6kernel13GemmUniversalIN4cute5tupleIJiiiiEEENS1_10collective13CollectiveMmaINS1_34MainloopSm90TmaGmmaWarpSpecializedILi3ENS5_IJNS4_1CILi2EEESB_NSA_ILi1EEEEEENS1_35KernelTmaWarpSpecializedCooperativeEEENS5_IJNSA_ILi256EEESG_NSA_ILi32EEEEEENS_10tfloat32_tENS5_IJlSC_lEEESJ_SK_NS4_8TiledMMAINS4_8MMA_AtomIJNS4_4SM904GMMA30MMA_64x256x8_F32TF32TF32_SS_TNILNSO_7ScaleInE1ELSQ_1EEEEEENS4_6LayoutINS5_IJSB_SC_SC_EEENS5_IJSC_NSA_ILi0EEESV_EEEEENS5_IJNS4_10UnderscoreESY_SY_EEEEENS4_23SM90_TMA_LOAD_MULTICASTENS4_14ComposedLayoutINS4_7SwizzleILi3ELi4ELi3EEENS4_18smem_ptr_flag_bitsILi32EEENST_INS5_IJNSA_ILi8EEESH_EEENS5_IJSH_SC_EEEEEEEvNS4_8identityES11_S1B_vS1C_EENS_8epilogue10collective6detail29Sm90TmaWarpSpecializedAdapterINS1F_15DefaultEpilogueISJ_SK_SK_NS1E_6thread17LinearCombinationISJ_Li1EffLNS1J_9ScaleType4KindE0ELNS_15FloatRoundStyleE2ESJ_EENS1_15EpilogueDefaultEEEEEvvEEEEvNT_6ParamsE --------------------------
	.section	.text._ZN7cutlass13device_kernelINS_4gemm6kernel13GemmUniversalIN4cute5tupleIJiiiiEEENS1_10collective13CollectiveMmaINS1_34MainloopSm90TmaGmmaWarpSpecializedILi3ENS5_IJNS4_1CILi2EEESB_NSA_ILi1EEEEEENS1_35KernelTmaWarpSpecializedCooperativeEEENS5_IJNSA_ILi256EEESG_NSA_ILi32EEEEEENS_10tfloat32_tENS5_IJlSC_lEEESJ_SK_NS4_8TiledMMAINS4_8MMA_AtomIJNS4_4SM904GMMA30MMA_64x256x8_F32TF32TF32_SS_TNILNSO_7ScaleInE1ELSQ_1EEEEEENS4_6LayoutINS5_IJSB_SC_SC_EEENS5_IJSC_NSA_ILi0EEESV_EEEEENS5_IJNS4_10UnderscoreESY_SY_EEEEENS4_23SM90_TMA_LOAD_MULTICASTENS4_14ComposedLayoutINS4_7SwizzleILi3ELi4ELi3EEENS4_18smem_ptr_flag_bitsILi32EEENST_INS5_IJNSA_ILi8EEESH_EEENS5_IJSH_SC_EEEEEEEvNS4_8identityES11_S1B_vS1C_EENS_8epilogue10collective6detail29Sm90TmaWarpSpecializedAdapterINS1F_15DefaultEpilogueISJ_SK_SK_NS1E_6thread17LinearCombinationISJ_Li1EffLNS1J_9ScaleType4KindE0ELNS_15FloatRoundStyleE2ESJ_EENS1_15EpilogueDefaultEEEEEvvEEEEvNT_6ParamsE,"ax",@progbits
	.align	128
.text._ZN7cutlass13device_kernelINS_4gemm6kernel13GemmUniversalIN4cute5tupleIJiiiiEEENS1_10collective13CollectiveMmaINS1_34MainloopSm90TmaGmmaWarpSpecializedILi3ENS5_IJNS4_1CILi2EEESB_NSA_ILi1EEEEEENS1_35KernelTmaWarpSpecializedCooperativeEEENS5_IJNSA_ILi256EEESG_NSA_ILi32EEEEEENS_10tfloat32_tENS5_IJlSC_lEEESJ_SK_NS4_8TiledMMAINS4_8MMA_AtomIJNS4_4SM904GMMA30MMA_64x256x8_F32TF32TF32_SS_TNILNSO_7ScaleInE1ELSQ_1EEEEEENS4_6LayoutINS5_IJSB_SC_SC_EEENS5_IJSC_NSA_ILi0EEESV_EEEEENS5_IJNS4_10UnderscoreESY_SY_EEEEENS4_23SM90_TMA_LOAD_MULTICASTENS4_14ComposedLayoutINS4_7SwizzleILi3ELi4ELi3EEENS4_18smem_ptr_flag_bitsILi32EEENST_INS5_IJNSA_ILi8EEESH_EEENS5_IJSH_SC_EEEEEEEvNS4_8identityES11_S1B_vS1C_EENS_8epilogue10collective6detail29Sm90TmaWarpSpecializedAdapterINS1F_15DefaultEpilogueISJ_SK_SK_NS1E_6thread17LinearCombinationISJ_Li1EffLNS1J_9ScaleType4KindE0ELNS_15FloatRoundStyleE2ESJ_EENS1_15EpilogueDefaultEEEEEvvEEEEvNT_6ParamsE:
        .type           _ZN7cutlass13device_kernelINS_4gemm6kernel13GemmUniversalIN4cute5tupleIJiiiiEEENS1_10collective13CollectiveMmaINS1_34MainloopSm90TmaGmmaWarpSpecializedILi3ENS5_IJNS4_1CILi2EEESB_NSA_ILi1EEEEEENS1_35KernelTmaWarpSpecializedCooperativeEEENS5_IJNSA_ILi256EEESG_NSA_ILi32EEEEEENS_10tfloat32_tENS5_IJlSC_lEEESJ_SK_NS4_8TiledMMAINS4_8MMA_AtomIJNS4_4SM904GMMA30MMA_64x256x8_F32TF32TF32_SS_TNILNSO_7ScaleInE1ELSQ_1EEEEEENS4_6LayoutINS5_IJSB_SC_SC_EEENS5_IJSC_NSA_ILi0EEESV_EEEEENS5_IJNS4_10UnderscoreESY_SY_EEEEENS4_23SM90_TMA_LOAD_MULTICASTENS4_14ComposedLayoutINS4_7SwizzleILi3ELi4ELi3EEENS4_18smem_ptr_flag_bitsILi32EEENST_INS5_IJNSA_ILi8EEESH_EEENS5_IJSH_SC_EEEEEEEvNS4_8identityES11_S1B_vS1C_EENS_8epilogue10collective6detail29Sm90TmaWarpSpecializedAdapterINS1F_15DefaultEpilogueISJ_SK_SK_NS1E_6thread17LinearCombinationISJ_Li1EffLNS1J_9ScaleType4KindE0ELNS_15FloatRoundStyleE2ESJ_EENS1_15EpilogueDefaultEEEEEvvEEEEvNT_6ParamsE,@function
        .size           _ZN7cutlass13device_kernelINS_4gemm6kernel13GemmUniversalIN4cute5tupleIJiiiiEEENS1_10collective13CollectiveMmaINS1_34MainloopSm90TmaGmmaWarpSpecializedILi3ENS5_IJNS4_1CILi2EEESB_NSA_ILi1EEEEEENS1_35KernelTmaWarpSpecializedCooperativeEEENS5_IJNSA_ILi256EEESG_NSA_ILi32EEEEEENS_10tfloat32_tENS5_IJlSC_lEEESJ_SK_NS4_8TiledMMAINS4_8MMA_AtomIJNS4_4SM904GMMA30MMA_64x256x8_F32TF32TF32_SS_TNILNSO_7ScaleInE1ELSQ_1EEEEEENS4_6LayoutINS5_IJSB_SC_SC_EEENS5_IJSC_NSA_ILi0EEESV_EEEEENS5_IJNS4_10UnderscoreESY_SY_EEEEENS4_23SM90_TMA_LOAD_MULTICASTENS4_14ComposedLayoutINS4_7SwizzleILi3ELi4ELi3EEENS4_18smem_ptr_flag_bitsILi32EEENST_INS5_IJNSA_ILi8EEESH_EEENS5_IJSH_SC_EEEEEEEvNS4_8identityES11_S1B_vS1C_EENS_8epilogue10collective6detail29Sm90TmaWarpSpecializedAdapterINS1F_15DefaultEpilogueISJ_SK_SK_NS1E_6thread17LinearCombinationISJ_Li1EffLNS1J_9ScaleType4KindE0ELNS_15FloatRoundStyleE2ESJ_EENS1_15EpilogueDefaultEEEEEvvEEEEvNT_6ParamsE,(.L_x_579 - _ZN7cutlass13device_kernelINS_4gemm6kernel13GemmUniversalIN4cute5tupleIJiiiiEEENS1_10collective13CollectiveMmaINS1_34MainloopSm90TmaGmmaWarpSpecializedILi3ENS5_IJNS4_1CILi2EEESB_NSA_ILi1EEEEEENS1_35KernelTmaWarpSpecializedCooperativeEEENS5_IJNSA_ILi256EEESG_NSA_ILi32EEEEEENS_10tfloat32_tENS5_IJlSC_lEEESJ_SK_NS4_8TiledMMAINS4_8MMA_AtomIJNS4_4SM904GMMA30MMA_64x256x8_F32TF32TF32_SS_TNILNSO_7ScaleInE1ELSQ_1EEEEEENS4_6LayoutINS5_IJSB_SC_SC_EEENS5_IJSC_NSA_ILi0EEESV_EEEEENS5_IJNS4_10UnderscoreESY_SY_EEEEENS4_23SM90_TMA_LOAD_MULTICASTENS4_14ComposedLayoutINS4_7SwizzleILi3ELi4ELi3EEENS4_18smem_ptr_flag_bitsILi32EEENST_INS5_IJNSA_ILi8EEESH_EEENS5_IJSH_SC_EEEEEEEvNS4_8identityES11_S1B_vS1C_EENS_8epilogue10collective6detail29Sm90TmaWarpSpecializedAdapterINS1F_15DefaultEpilogueISJ_SK_SK_NS1E_6thread17LinearCombinationISJ_Li1EffLNS1J_9ScaleType4KindE0ELNS_15FloatRoundStyleE2ESJ_EENS1_15EpilogueDefaultEEEEEvvEEEEvNT_6ParamsE)
        .other          _ZN7cutlass13device_kernelINS_4gemm6kernel13GemmUniversalIN4cute5tupleIJiiiiEEENS1_10collective13CollectiveMmaINS1_34MainloopSm90TmaGmmaWarpSpecializedILi3ENS5_IJNS4_1CILi2EEESB_NSA_ILi1EEEEEENS1_35KernelTmaWarpSpecializedCooperativeEEENS5_IJNSA_ILi256EEESG_NSA_ILi32EEEEEENS_10tfloat32_tENS5_IJlSC_lEEESJ_SK_NS4_8TiledMMAINS4_8MMA_AtomIJNS4_4SM904GMMA30MMA_64x256x8_F32TF32TF32_SS_TNILNSO_7ScaleInE1ELSQ_1EEEEEENS4_6LayoutINS5_IJSB_SC_SC_EEENS5_IJSC_NSA_ILi0EEESV_EEEEENS5_IJNS4_10UnderscoreESY_SY_EEEEENS4_23SM90_TMA_LOAD_MULTICASTENS4_14ComposedLayoutINS4_7SwizzleILi3ELi4ELi3EEENS4_18smem_ptr_flag_bitsILi32EEENST_INS5_IJNSA_ILi8EEESH_EEENS5_IJSH_SC_EEEEEEEvNS4_8identityES11_S1B_vS1C_EENS_8epilogue10collective6detail29Sm90TmaWarpSpecializedAdapterINS1F_15DefaultEpilogueISJ_SK_SK_NS1E_6thread17LinearCombinationISJ_Li1EffLNS1J_9ScaleType4KindE0ELNS_15FloatRoundStyleE2ESJ_EENS1_15EpilogueDefaultEEEEEvvEEEEvNT_6ParamsE,@"STO_CUDA_ENTRY STV_DEFAULT"
_ZN7cutlass13device_kernelINS_4gemm6kernel13GemmUniversalIN4cute5tupleIJiiiiEEENS1_10collective13CollectiveMmaINS1_34MainloopSm90TmaGmmaWarpSpecializedILi3ENS5_IJNS4_1CILi2EEESB_NSA_ILi1EEEEEENS1_35KernelTmaWarpSpecializedCooperativeEEENS5_IJNSA_ILi256EEESG_NSA_ILi32EEEEEENS_10tfloat32_tENS5_IJlSC_lEEESJ_SK_NS4_8TiledMMAINS4_8MMA_AtomIJNS4_4SM904GMMA30MMA_64x256x8_F32TF32TF32_SS_TNILNSO_7ScaleInE1ELSQ_1EEEEEENS4_6LayoutINS5_IJSB_SC_SC_EEENS5_IJSC_NSA_ILi0EEESV_EEEEENS5_IJNS4_10UnderscoreESY_SY_EEEEENS4_23SM90_TMA_LOAD_MULTICASTENS4_14ComposedLayoutINS4_7SwizzleILi3ELi4ELi3EEENS4_18smem_ptr_flag_bitsILi32EEENST_INS5_IJNSA_ILi8EEESH_EEENS5_IJSH_SC_EEEEEEEvNS4_8identityES11_S1B_vS1C_EENS_8epilogue10collective6detail29Sm90TmaWarpSpecializedAdapterINS1F_15DefaultEpilogueISJ_SK_SK_NS1E_6thread17LinearCombinationISJ_Li1EffLNS1J_9ScaleType4KindE0ELNS_15FloatRoundStyleE2ESJ_EENS1_15EpilogueDefaultEEEEEvvEEEEvNT_6ParamsE:
[----:B------:R-:W0:Y:S02]  /*0000*/  LDC R1, c[0x0][0x28] ;  /* 0x00000a00ff017b82 */ /* 0x000e240000000800 */
[----:B0-----:R-:W-:Y:S01]  /*0010*/  VIADD R1, R1, 0xfffff878 ;  /* 0xfffff87801017836 */ /* 0x001fe20000000000 */
[----:B------:R-:W0:Y:S01]  /*0020*/  S2R R4, SR_TID.X ;  /* 0x0000000000047919 */ /* 0x000e220000002100 */
[----:B------:R-:W-:Y:S01]  /*0030*/  ELECT P0, URZ, PT ;  /* 0x00000000003f782f */ /* 0x000fe20003800000 */
[----:B------:R-:W-:Y:S01]  /*0040*/  BSSY B0, `(.L_x_0) ;  /* 0x0000015000007945 */ /* 0x000fe20003800000 */
[--C-:B0-----:R-:W-:Y:S02]  /*0050*/  SHF.R.U32.HI R0, RZ, 0x5, R4.reuse ;  /* 0x00000005ff007819 */ /* 0x101fe40000011604 */
[----:B------:R-:W-:-:S03]  /*0060*/  SHF.R.U32.HI R2, RZ, 0x7, R4 ;  /* 0x00000007ff027819 */ /* 0x000fc60000011604 */
[----:B------:R-:W0:Y:S04]  /*0070*/  SHFL.IDX PT, R3, R0, RZ, 0x1f ;  /* 0x00001fff00037589 */ /* 0x000e2800000e0000 */
[----:B------:R-:W1:Y:S01]  /*0080*/  SHFL.IDX PT, R2, R2, RZ, 0x1f ;  /* 0x00001fff02027589 */ /* 0x000e6200000e0000 */
[----:B0-----:R-:W-:Y:S02]  /*0090*/  R2UR UR9, R3 ;  /* 0x00000000030972ca */ /* 0x001fe400000e0000 */
[----:B-1----:R-:W-:-:S11]  /*00a0*/  R2UR UR5, R2 ;  /* 0x00000000020572ca */ /* 0x002fd600000e0000 */
[----:B------:R-:W-:Y:S02]  /*00b0*/  USHF.R.S32.HI UR4, URZ, 0x1f, UR9 ;  /* 0x0000001f3f047899 */ /* 0x000fe40008011409 */
[----:B------:R-:W-:Y:S02]  /*00c0*/  ISETP.NE.OR P0, PT, RZ, UR9, !P0 ;  /* 0x00000009ff007c0c */ /* 0x000fe4000c705670 */
[----:B------:R-:W-:-:S04]  /*00d0*/  ULEA.HI UR4, UR4, UR9, URZ, 0x2 ;  /* 0x0000000904047291 */ /* 0x000fc8000f8f103f */
[----:B------:R-:W-:-:S04]  /*00e0*/  ULOP3.LUT UR4, UR4, 0xfffffffc, URZ, 0xc0, !UPT ;  /* 0xfffffffc04047892 */ /* 0x000fc8000f8ec03f */
[----:B------:R-:W-:-:S03]  /*00f0*/  UIADD3 UR9, UR9, -UR4, URZ ;  /* 0x8000000409097290 */ /* 0x000fc6000fffe03f */
[----:B------:R-:W-:Y:S09]  /*0100*/  @P0 BRA `(.L_x_1) ;  /* 0x0000000000200947 */ /* 0x000ff20003800000 */
[----:B------:R-:W-:Y:S02]  /*0110*/  ULDC.64 UR6, c[0x0][0x198] ;  /* 0x0000660000067ab9 */ /* 0x000fe40000000a00 */
[----:B------:R-:W-:Y:S02]  /*0120*/  UIADD3 UR10, UP0, UR6, 0xf0, URZ ;  /* 0x000000f0060a7890 */ /* 0x000fe4000ff1e03f */
[----:B------:R-:W-:Y:S02]  /*0130*/  UIADD3 UR6, UP1, UR6, 0x1f0, URZ ;  /* 0x000001f006067890 */ /* 0x000fe4000ff3e03f */
[----:B------:R-:W-:Y:S02]  /*0140*/  UIADD3.X UR11, URZ, UR7, URZ, UP0, !UPT ;  /* 0x000000073f0b7290 */ /* 0x000fe400087fe43f */
[----:B------:R-:W-:-:S07]  /*0150*/  UIADD3.X UR7, URZ, UR7, URZ, UP1, !UPT ;  /* 0x000000073f077290 */ /* 0x000fce0008ffe43f */
[----:B------:R0:W-:Y:S02]  /*0160*/  UTMACCTL.PF [UR10] ;  /* 0x000000000a0079b9 */ /* 0x0001e40008040000 */
[----:B------:R0:W-:Y:S02]  /*0170*/  UTMACCTL.PF [UR6] ;  /* 0x00000000060079b9 */ /* 0x0001e40008040000 */
[----:B0-----:R-:W-:Y:S01]  /*0180*/  NOP ;  /* 0x0000000000007918 */ /* 0x001fe20000000000 */
.L_x_1:
[----:B------:R-:W-:Y:S05]  /*0190*/  BSYNC B0 ;  /* 0x0000000000007941 */ /* 0x000fea0003800000 */
.L_x_0:
[----:B------:R-:W0:Y:S01]  /*01a0*/  SHFL.IDX PT, R2, R0, RZ, 0x1f ;  /* 0x00001fff00027589 */ /* 0x000e2200000e0000 */
[----:B------:R-:W-:Y:S01]  /*01b0*/  UISETP.NE.AND UP0, UPT, UR9, 0x3, UPT ;  /* 0x000000030900788c */ /* 0x000fe2000bf05270 */
[----:B------:R-:W-:Y:S01]  /*01c0*/  ISETP.NE.AND P1, PT, RZ, UR5, PT ;  /* 0x00000005ff007c0c */ /* 0x000fe2000bf25270 */
[----:B------:R-:W-:Y:S02]  /*01d0*/  UIADD3 UR16, UR5, -0x1, URZ ;  /* 0xffffffff05107890 */ /* 0x000fe4000fffe03f */
[----:B------:R-:W-:Y:S02]  /*01e0*/  UISETP.EQ.OR UP0, UPT, UR9, URZ, !UP0 ;  /* 0x0000003f0900728c */ /* 0x000fe4000c702670 */
[----:B------:R-:W-:Y:S02]  /*01f0*/  UISETP.GE.U32.AND UP1, UPT, UR16, 0x2, UPT ;  /* 0x000000021000788c */ /* 0x000fe4000bf26070 */
[----:B------:R-:W-:-:S04]  /*0200*/  UISETP.EQ.AND UP0, UPT, UR5, URZ, UP0 ;  /* 0x0000003f0500728c */ /* 0x000fc80008702270 */
[----:B------:R-:W-:-:S04]  /*0210*/  USEL UR40, URZ, 0x1, !UP0 ;  /* 0x000000013f287887 */ /* 0x000fc8000c000000 */
[----:B------:R-:W-:Y:S01]  /*0220*/  USEL UR40, UR40, 0x2, UP1 ;  /* 0x0000000228287887 */ /* 0x000fe20008800000 */
[----:B0-----:R-:W-:-:S13]  /*0230*/  ISETP.NE.AND P0, PT, R2, RZ, PT ;  /* 0x000000ff0200720c */ /* 0x001fda0003f05270 */
[----:B------:R-:W-:Y:S05]  /*0240*/  @P0 BRA `(.L_x_2) ;  /* 0x0000000000500947 */ /* 0x000fea0003800000 */
[----:B------:R-:W0:Y:S01]  /*0250*/  S2UR UR8, SR_CgaCtaId ;  /* 0x00000000000879c3 */ /* 0x000e220000008800 */
[----:B------:R-:W-:Y:S01]  /*0260*/  UMOV UR4, 0x400 ;  /* 0x0000040000047882 */ /* 0x000fe20000000000 */
[----:B------:R-:W-:Y:S01]  /*0270*/  UMOV UR5, 0x1 ;  /* 0x0000000100057882 */ /* 0x000fe20000000000 */
[----:B------:R-:W-:Y:S01]  /*0280*/  UMOV UR6, 0x6 ;  /* 0x0000000600067882 */ /* 0x000fe20000000000 */
[----:B------:R-:W-:Y:S01]  /*0290*/  ELECT P0, URZ, PT ;  /* 0x00000000003f782f */ /* 0x000fe20003800000 */
[----:B------:R-:W-:-:S04]  /*02a0*/  UIADD3 UR6, -UR6, 0x100000, URZ ;  /* 0x0010000006067890 */ /* 0x000fc8000fffe13f */
[----:B------:R-:W-:Y:S02]  /*02b0*/  USHF.L.U32 UR7, UR6, 0xb, URZ ;  /* 0x0000000b06077899 */ /* 0x000fe4000800063f */
[----:B------:R-:W-:Y:S02]  /*02c0*/  USHF.L.U32 UR6, UR6, 0x1, URZ ;  /* 0x0000000106067899 */ /* 0x000fe4000800063f */
[----:B0-----:R-:W-:Y:S02]  /*02d0*/  ULEA UR8, UR8, UR4, 0x18 ;  /* 0x0000000408087291 */ /* 0x001fe4000f8ec03f */
[----:B------:R-:W-:-:S04]  /*02e0*/  UIADD3 UR4, -UR5, 0x100000, URZ ;  /* 0x0010000005047890 */ /* 0x000fc8000fffe13f */
[----:B------:R-:W-:Y:S02]  /*02f0*/  USHF.L.U32 UR5, UR4, 0xb, URZ ;  /* 0x0000000b04057899 */ /* 0x000fe4000800063f */
[----:B------:R-:W-:Y:S01]  /*0300*/  USHF.L.U32 UR4, UR4, 0x1, URZ ;  /* 0x0000000104047899 */ /* 0x000fe2000800063f */
[----:B------:R-:W0:Y:S11]  /*0310*/  FENCE.VIEW.ASYNC.S ;  /* 0x00000000000073c6 */ /* 0x000e360000000000 */
[----:B0-----:R0:W1:Y:S01]  /*0320*/  SYNCS.EXCH.64 URZ, [UR8], UR4 ;  /* 0x00000004083f75b2 */ /* 0x0010620008000100 */
[----:B------:R0:W2:Y:S01]  /*0330*/  SYNCS.EXCH.64 URZ, [UR8+0x18], UR6 ;  /* 0x00001806083f75b2 */ /* 0x0000a20008000100 */
[----:B------:R0:W3:Y:S01]  /*0340*/  SYNCS.EXCH.64 URZ, [UR8+0x8], UR4 ;  /* 0x00000804083f75b2 */ /* 0x0000e20008000100 */
[----:B------:R0:W4:Y:S01]  /*0350*/  SYNCS.EXCH.64 URZ, [UR8+0x20], UR6 ;  /* 0x00002006083f75b2 */ /* 0x0001220008000100 */
[----:B------:R0:W0:Y:S01]  /*0360*/  SYNCS.EXCH.64 URZ, [UR8+0x10], UR4 ;  /* 0x00001004083f75b2 */ /* 0x0000220008000100 */
[----:B------:R0:W0:Y:S01]  /*0370*/  SYNCS.EXCH.64 URZ, [UR8+0x28], UR6 ;  /* 0x00002806083f75b2 */ /* 0x0000220008000100 */
[----:B------:R-:W-:Y:S01]  /*0380*/  NOP ;  /* 0x0000000000007918 */ /* 0x000fe20000000000 */
.L_x_2:
[----:B------:R-:W5:Y:S01]  /*0390*/  S2UR UR13, SR_CTAID.X ;  /* 0x00000000000d79c3 */ /* 0x000f620000002500 */
[----:B------:R-:W-:Y:S01]  /*03a0*/  SHF.R.S32.HI R3, RZ, 0x1f, R4 ;  /* 0x0000001fff037819 */ /* 0x000fe20000011404 */
[----:B------:R5:W1:Y:S01]  /*03b0*/  SHFL.IDX PT, R6, R0, RZ, 0x1f ;  /* 0x00001fff00067589 */ /* 0x000a6200000e0000 */
[----:B0-----:R-:W-:Y:S01]  /*03c0*/  ULDC UR4, c[0x0][0x150] ;  /* 0x0000540000047ab9 */ /* 0x001fe20000000800 */
[----:B------:R-:W-:Y:S02]  /*03d0*/  ELECT P0, URZ, PT ;  /* 0x00000000003f782f */ /* 0x000fe40003800000 */
[----:B------:R-:W-:Y:S01]  /*03e0*/  LEA.HI R3, R3, R4, RZ, 0x7 ;  /* 0x0000000403037211 */ /* 0x000fe200078f38ff */
[----:B------:R-:W-:Y:S01]  /*03f0*/  ULDC UR5, c[0x0][0x154] ;  /* 0x0000550000057ab9 */ /* 0x000fe20000000800 */
[----:B------:R-:W-:Y:S01]  /*0400*/  SHF.R.S32.HI R7, RZ, 0x1f, R2 ;  /* 0x0000001fff077819 */ /* 0x000fe20000011402 */
[----:B------:R-:W0:Y:S01]  /*0410*/  S2UR UR10, SR_CTAID.Y ;  /* 0x00000000000a79c3 */ /* 0x000e220000002600 */
[----:B------:R-:W-:Y:S01]  /*0420*/  LOP3.LUT R3, R3, 0xffffff80, RZ, 0xc0, !PT ;  /* 0xffffff8003037812 */ /* 0x000fe200078ec0ff */
[----:B------:R-:W-:Y:S01]  /*0430*/  ULDC UR8, c[0x0][0x144] ;  /* 0x0000510000087ab9 */ /* 0x000fe20000000800 */
[----:B------:R-:W-:Y:S01]  /*0440*/  LEA.HI R7, R7, R2, RZ, 0x2 ;  /* 0x0000000207077211 */ /* 0x000fe200078f10ff */
[----:B------:R-:W-:Y:S01]  /*0450*/  NOP ;  /* 0x0000000000007918 */ /* 0x000fe20000000000 */
[----:B------:R-:W-:Y:S01]  /*0460*/  NOP ;  /* 0x0000000000007918 */ /* 0x000fe20000000000 */
[----:B------:R-:W-:Y:S01]  /*0470*/  IMAD.IADD R3, R4, 0x1, -R3 ;  /* 0x0000000104037824 */ /* 0x000fe200078e0a03 */
[----:B------:R-:W-:Y:S01]  /*0480*/  LOP3.LUT R7, R7, 0x3ffffffc, RZ, 0xc0, !PT ;  /* 0x3ffffffc07077812 */ /* 0x000fe200078ec0ff */
[----:B------:R-:W-:Y:S01]  /*0490*/  ULDC UR11, c[0x0][0x148] ;  /* 0x00005200000b7ab9 */ /* 0x000fe20000000800 */
[----:B------:R-:W-:-:S02]  /*04a0*/  IMAD.MOV.U32 R17, RZ, RZ, 0x1 ;  /* 0x00000001ff117424 */ /* 0x000fc400078e00ff */
[----:B------:R-:W-:Y:S01]  /*04b0*/  SHF.R.S32.HI R4, RZ, 0x1f, R3 ;  /* 0x0000001fff047819 */ /* 0x000fe20000011403 */
[----:B------:R-:W-:-:S03]  /*04c0*/  IMAD.IADD R2, R2, 0x1, -R7 ;  /* 0x0000000102027824 */ /* 0x000fc600078e0a07 */
[----:B------:R-:W-:Y:S02]  /*04d0*/  LEA.HI R4, R4, R3, RZ, 0x3 ;  /* 0x0000000304047211 */ /* 0x000fe400078f18ff */
[----:B-----5:R-:W-:Y:S02]  /*04e0*/  I2FP.F32.U32 R5, UR13 ;  /* 0x0000000d00057c45 */ /* 0x020fe40008201000 */
[--C-:B------:R-:W-:Y:S02]  /*04f0*/  SHF.R.S32.HI R0, RZ, 0x3, R4.reuse ;  /* 0x00000003ff007819 */ /* 0x100fe40000011404 */
[----:B-1----:R-:W-:Y:S01]  /*0500*/  ISETP.NE.OR P0, PT, R6, RZ, !P0 ;  /* 0x000000ff0600720c */ /* 0x002fe20004705670 */
[----:B------:R-:W-:Y:S01]  /*0510*/  FMUL R8, R5, UR4 ;  /* 0x0000000405087c20 */ /* 0x000fe20008400000 */
[----:B------:R-:W-:-:S04]  /*0520*/  SHF.R.S32.HI R5, RZ, 0x1f, R4 ;  /* 0x0000001fff057819 */ /* 0x000fc80000011404 */
[----:B------:R-:W-:Y:S01]  /*0530*/  LEA.HI R5, R5, R0, RZ, 0x2 ;  /* 0x0000000005057211 */ /* 0x000fe200078f10ff */
[----:B------:R-:W1:Y:S03]  /*0540*/  F2I.U32.TRUNC.NTZ R8, R8 ;  /* 0x0000000800087305 */ /* 0x000e66000020f000 */
[----:B------:R-:W-:-:S03]  /*0550*/  LOP3.LUT R5, R5, 0xfffffffc, RZ, 0xc0, !PT ;  /* 0xfffffffc05057812 */ /* 0x000fc600078ec0ff */
[----:B------:R-:W-:Y:S01]  /*0560*/  VOTEU.ALL UP0, P0 ;  /* 0x00000000003f7886 */ /* 0x000fe20000000000 */
[----:B------:R-:W-:Y:S01]  /*0570*/  VOTEU.ALL UP1, P0 ;  /* 0x00000000003f7886 */ /* 0x000fe20000020000 */
[----:B------:R-:W-:Y:S01]  /*0580*/  IMAD.IADD R5, R0, 0x1, -R5 ;  /* 0x0000000100057824 */ /* 0x000fe200078e0a05 */
[----:B0-----:R-:W-:Y:S02]  /*0590*/  I2FP.F32.U32 R0, UR10 ;  /* 0x0000000a00007c45 */ /* 0x001fe40008201000 */
[----:B------:R-:W0:Y:S01]  /*05a0*/  @!UP0 S2UR UR7, SR_CgaCtaId ;  /* 0x00000000000789c3 */ /* 0x000e220000008800 */
[----:B------:R-:W-:Y:S01]  /*05b0*/  IMAD R2, R2, 0x4, R5 ;  /* 0x0000000402027824 */ /* 0x000fe200078e0205 */
[----:B------:R-:W-:Y:S01]  /*05c0*/  @!UP0 UMOV UR6, 0x400 ;  /* 0x0000040000068882 */ /* 0x000fe20000000000 */
[----:B------:R-:W-:Y:S01]  /*05d0*/  FMUL R4, R0, UR5 ;  /* 0x0000000500047c20 */ /* 0x000fe20008400000 */
[----:B-1----:R-:W-:Y:S02]  /*05e0*/  R2UR UR4, R8 ;  /* 0x00000000080472ca */ /* 0x002fe400000e0000 */
[----:B------:R-:W-:-:S03]  /*05f0*/  LEA.HI R0, R2, R2, RZ, 0x1 ;  /* 0x0000000202007211 */ /* 0x000fc600078f08ff */
[----:B------:R-:W1:Y:S01]  /*0600*/  F2I.U32.TRUNC.NTZ R4, R4 ;  /* 0x0000000400047305 */ /* 0x000e62000020f000 */
[----:B------:R-:W-:-:S05]  /*0610*/  LOP3.LUT R5, R0, 0xfffffffe, RZ, 0xc0, !PT ;  /* 0xfffffffe00057812 */ /* 0x000fca00078ec0ff */
[----:B------:R-:W-:Y:S02]  /*0620*/  IMAD.IADD R5, R2, 0x1, -R5 ;  /* 0x0000000102057824 */ /* 0x000fe400078e0a05 */
[----:B------:R-:W-:-:S04]  /*0630*/  UIADD3 UR4, -UR4, URZ, URZ ;  /* 0x0000003f04047290 */ /* 0x000fc8000fffe13f */
[----:B------:R-:W-:Y:S01]  /*0640*/  UIMAD UR8, UR8, UR4, UR13 ;  /* 0x00000004080872a4 */ /* 0x000fe2000f8e020d */
[----:B-1----:R-:W-:Y:S02]  /*0650*/  R2UR UR12, R4 ;  /* 0x00000000040c72ca */ /* 0x002fe400000e0000 */
[----:B------:R-:W-:Y:S01]  /*0660*/  UMOV UR4, 0x20 ;  /* 0x0000002000047882 */ /* 0x000fe20000000000 */
[----:B------:R-:W1:Y:S02]  /*0670*/  LDC R4, c[0x0][0x140] ;  /* 0x00005000ff047b82 */ /* 0x000e640000000800 */
[----:B------:R-:W-:Y:S01]  /*0680*/  ISETP.NE.AND P3, PT, R5, UR8, PT ;  /* 0x0000000805007c0c */ /* 0x000fe2000bf65270 */
[----:B------:R-:W-:-:S04]  /*0690*/  @!UP0 UIADD3 UR4, -UR4, 0x100000, URZ ;  /* 0x0010000004048890 */ /* 0x000fc8000fffe13f */
[----:B------:R-:W-:Y:S02]  /*06a0*/  @!UP0 USHF.L.U32 UR5, UR4, 0xb, URZ ;  /* 0x0000000b04058899 */ /* 0x000fe4000800063f */
[----:B------:R-:W-:Y:S01]  /*06b0*/  @!UP0 USHF.L.U32 UR4, UR4, 0x1, URZ ;  /* 0x0000000104048899 */ /* 0x000fe2000800063f */
[C---:B------:R-:W-:Y:S01]  /*06c0*/  IMAD.SHL.U32 R5, R2.reuse, 0x4, RZ ;  /* 0x0000000402057824 */ /* 0x040fe200078e00ff */
[----:B0-----:R-:W-:Y:S01]  /*06d0*/  @!UP0 ULEA UR6, UR7, UR6, 0x18 ;  /* 0x0000000607068291 */ /* 0x001fe2000f8ec03f */
[----:B------:R-:W-:Y:S01]  /*06e0*/  VOTEU.ALL UP0, P0 ;  /* 0x00000000003f7886 */ /* 0x000fe20000000000 */
[----:B------:R-:W-:Y:S02]  /*06f0*/  LOP3.LUT P0, RZ, R3, 0x7, RZ, 0xc0, !PT ;  /* 0x0000000703ff7812 */ /* 0x000fe4000780c0ff */
[----:B------:R-:W-:Y:S01]  /*0700*/  LOP3.LUT R152, R2, 0xc, R5, 0x78, !PT ;  /* 0x0000000c02987812 */ /* 0x000fe200078e7805 */
[----:B------:R-:W-:-:S03]  /*0710*/  UIADD3 UR12, -UR12, URZ, URZ ;  /* 0x0000003f0c0c7290 */ /* 0x000fc6000fffe13f */
[C---:B------:R-:W-:Y:S02]  /*0720*/  ISETP.LT.U32.AND P0, PT, R152.reuse, 0x4, !P0 ;  /* 0x000000049800780c */ /* 0x040fe40004701070 */
[----:B------:R-:W-:Y:S01]  /*0730*/  @P3 LEA.HI R0, R152, R152, RZ, 0x1 ;  /* 0x0000009898003211 */ /* 0x000fe200078f08ff */
[----:B------:R-:W0:Y:S02]  /*0740*/  FENCE.VIEW.ASYNC.S ;  /* 0x00000000000073c6 */ /* 0x000e240000000000 */
[----:B0-----:R-:W0:Y:S01]  /*0750*/  @!UP0 SYNCS.EXCH.64 URZ, [UR6+0x40], UR4 ;  /* 0x00004004063f85b2 */ /* 0x001e220008000100 */
[----:B------:R-:W-:Y:S02]  /*0760*/  @P3 SHF.R.S32.HI R0, RZ, 0x1, R0 ;  /* 0x00000001ff003819 */ /* 0x000fe40000011400 */
[----:B-1----:R-:W-:Y:S01]  /*0770*/  ISETP.EQ.U32.AND P2, PT, R4, 0x1, PT ;  /* 0x000000010400780c */ /* 0x002fe20003f42070 */
[----:B------:R1:W0:Y:S01]  /*0780*/  @!UP1 SYNCS.EXCH.64 URZ, [UR6+0x48], UR4 ;  /* 0x00004804063f95b2 */ /* 0x0002220008000100 */
[----:B------:R-:W-:Y:S01]  /*0790*/  NOP ;  /* 0x0000000000007918 */ /* 0x000fe20000000000 */
[----:B-1----:R-:W-:-:S06]  /*07a0*/  UIMAD UR4, UR11, UR12, UR10 ;  /* 0x0000000c0b0472a4 */ /* 0x002fcc000f8e020a */
[----:B------:R-:W-:Y:S02]  /*07b0*/  @P3 ISETP.NE.AND P4, PT, R0, UR4, PT ;  /* 0x0000000400003c0c */ /* 0x000fe4000bf85270 */
[----:B------:R-:W-:Y:S02]  /*07c0*/  SEL R0, RZ, 0x1, !P0 ;  /* 0x00000001ff007807 */ /* 0x000fe40004000000 */
[----:B------:R-:W-:-:S04]  /*07d0*/  @P3 SEL R17, RZ, 0x1, P4 ;  /* 0x00000001ff113807 */ /* 0x000fc80002000000 */
[----:B------:R-:W-:Y:S01]  /*07e0*/  LOP3.LUT R17, R17, R0, RZ, 0xc0, !PT ;  /* 0x0000000011117212 */ /* 0x000fe200078ec0ff */
[----:B------:R-:W-:Y:S06]  /*07f0*/  @!P2 BRA `(.L_x_3) ;  /* 0x000000000008a947 */ /* 0x000fec0003800000 */
[----:B0-234-:R-:W-:Y:S01]  /*0800*/  UCGABAR_ARV ;  /* 0x00000000000079c7 */ /* 0x01dfe20008000000 */
[----:B------:R-:W-:Y:S05]  /*0810*/  BRA `(.L_x_4) ;  /* 0x0000000000047947 */ /* 0x000fea0003800000 */
.L_x_3:
[----:B0-234-:R-:W-:Y:S01]  /*0820*/  NOP ;  /* 0x0000000000007918 */ /* 0x01dfe20000000000 */
.L_x_4:
[----:B------:R-:W-:Y:S01]  /*0830*/  ULDC UR4, c[0x0][0x65c] ;  /* 0x0001970000047ab9 */ /* 0x000fe20000000800 */
[----:B------:R-:W-:Y:S01]  /*0840*/  UMOV UR5, URZ ;  /* 0x0000003f00057c82 */ /* 0x000fe20008000000 */
[----:B------:R-:W-:-:S03]  /*0850*/  UISETP.NE.AND UP0, UPT, UR4, 0x1, UPT ;  /* 0x000000010400788c */ /* 0x000fc6000bf05270 */
[----:B------:R-:W-:Y:S01]  /*0860*/  UMOV UR4, UR13 ;  /* 0x0000000d00047c82 */ /* 0x000fe20008000000 */
[----:B------:R-:W-:Y:S02]  /*0870*/  UP2UR UR45, UPR, URZ, 0x1 ;  /* 0x000000013f2d7883 */ /* 0x000fe40008000000 */
[----:B------:R-:W-:Y:S02]  /*0880*/  PLOP3.LUT P0, PT, PT, PT, UP0, 0x80, 0x0 ;  /* 0x000000000000781c */ /* 0x000fe40003f0f008 */
[----:B------:R-:W-:Y:S02]  /*0890*/  PLOP3.LUT P3, PT, PT, PT, UP0, 0x80, 0x0 ;  /* 0x000000000000781c */ /* 0x000fe40003f6f008 */
[----:B------:R-:W-:Y:S01]  /*08a0*/  PLOP3.LUT P5, PT, PT, PT, UP0, 0x80, 0x0 ;  /* 0x000000000000781c */ /* 0x000fe20003faf008 */
[----:B------:R-:W-:Y:S01]  /*08b0*/  @UP0 ULDC UR14, c[0x0][0x10] ;  /* 0x00000400000e0ab9 */ /* 0x000fe20000000800 */
[----:B------:R-:W-:Y:S01]  /*08c0*/  @UP0 UMOV UR6, UR10 ;  /* 0x0000000a00060c82 */ /* 0x000fe20008000000 */
[----:B------:R-:W-:Y:S01]  /*08d0*/  @UP0 UMOV UR7, URZ ;  /* 0x0000003f00070c82 */ /* 0x000fe20008000000 */
[----:B------:R-:W-:Y:S01]  /*08e0*/  PLOP3.LUT P4, PT, PT, PT, UP0, 0x80, 0x0 ;  /* 0x000000000000781c */ /* 0x000fe20003f8f008 */
[----:B------:R-:W-:-:S03]  /*08f0*/  @UP0 UIMAD.WIDE.U32 UR14, UR13, UR14, UR6 ;  /* 0x0000000e0d0e02a5 */ /* 0x000fc6000f8e0006 */
[----:B------:R-:W-:Y:S01]  /*0900*/  @!UP0 ULDC UR7, c[0x0][0xc] ;  /* 0x0000030000078ab9 */ /* 0x000fe20000000800 */
[----:B------:R-:W-:Y:S01]  /*0910*/  @UP0 UMOV UR6, URZ ;  /* 0x0000003f00060c82 */ /* 0x000fe20008000000 */
[----:B------:R-:W-:Y:S01]  /*0920*/  @!UP0 UIMAD.WIDE.U32 UR4, UR10, UR7, UR4 ;  /* 0x000000070a0482a5 */ /* 0x000fe2000f8e0004 */
[----:B------:R-:W-:Y:S01]  /*0930*/  IMAD.U32 R2, RZ, RZ, UR14 ;  /* 0x0000000eff027e24 */ /* 0x000fe2000f8e00ff */
[----:B------:R-:W-:Y:S02]  /*0940*/  @UP0 UIADD3 UR6, UR15, UR6, URZ ;  /* 0x000000060f060290 */ /* 0x000fe4000fffe03f */
[----:B------:R-:W-:Y:S02]  /*0950*/  IMAD.U32 R3, RZ, RZ, UR15 ;  /* 0x0000000fff037e24 */ /* 0x000fe4000f8e00ff */
[----:B------:R-:W-:Y:S01]  /*0960*/  @P0 IMAD.MOV.U32 R7, RZ, RZ, R2 ;  /* 0x000000ffff070224 */ /* 0x000fe200078e0002 */
[----:B------:R-:W-:Y:S01]  /*0970*/  MOV R3, UR5 ;  /* 0x0000000500037c02 */ /* 0x000fe20008000f00 */
[----:B------:R-:W-:-:S02]  /*0980*/  IMAD.U32 R5, RZ, RZ, UR5 ;  /* 0x00000005ff057e24 */ /* 0x000fc4000f8e00ff */
[----:B------:R-:W-:Y:S02]  /*0990*/  IMAD.U32 R2, RZ, RZ, UR4 ;  /* 0x00000004ff027e24 */ /* 0x000fe4000f8e00ff */
[----:B------:R-:W-:Y:S02]  /*09a0*/  @P3 IMAD.U32 R6, RZ, RZ, UR6 ;  /* 0x00000006ff063e24 */ /* 0x000fe4000f8e00ff */
[----:B------:R-:W-:Y:S02]  /*09b0*/  @!P5 IMAD.MOV.U32 R6, RZ, RZ, R5 ;  /* 0x000000ffff06d224 */ /* 0x000fe400078e0005 */
[----:B------:R-:W-:Y:S02]  /*09c0*/  @!P4 IMAD.MOV.U32 R7, RZ, RZ, R2 ;  /* 0x000000ffff07c224 */ /* 0x000fe400078e0002 */
[----:B------:R-:W-:Y:S01]  /*09d0*/  IMAD.U32 R4, RZ, RZ, UR4 ;  /* 0x00000004ff047e24 */ /* 0x000fe2000f8e00ff */
[----:B------:R0:W-:Y:S04]  /*09e0*/  STL [R1+0x200], R6 ;  /* 0x0002000601007387 */ /* 0x0001e80000100800 */
[----:B------:R0:W-:Y:S01]  /*09f0*/  STL [R1+0x204], R7 ;  /* 0x0002040701007387 */ /* 0x0001e20000100800 */
[----:B------:R-:W-:Y:S05]  /*0a00*/  @!P2 BRA `(.L_x_5) ;  /* 0x00000000000ca947 */ /* 0x000fea0003800000 */
[----:B------:R-:W-:Y:S01]  /*0a10*/  UCGABAR_WAIT ;  /* 0x0000000000007dc7 */ /* 0x000fe20008000000 */
[----:B------:R-:W-:Y:S01]  /*0a20*/  CCTL.IVALL ;  /* 0x00000000ff00798f */ /* 0x000fe20002000000 */
[----:B------:R-:W-:Y:S05]  /*0a30*/  BRA `(.L_x_6) ;  /* 0x0000000000047947 */ /* 0x000fea0003800000 */
.L_x_5:
[----:B------:R-:W-:Y:S06]  /*0a40*/  BAR.SYNC.DEFER_BLOCKING 0x0 ;  /* 0x0000000000007b1d */ /* 0x000fec0000010000 */
.L_x_6:
[----:B------:R-:W-:Y:S05]  /*0a50*/  @!P1 BRA `(.L_x_7) ;  /* 0x0000018c00e09947 */ /* 0x000fea0003800000 */
[----:B------:R-:W-:-:S06]  /*0a60*/  UISETP.GT.U32.AND UP0, UPT, UR16, 0x1, UPT ;  /* 0x000000011000788c */ /* 0x000fcc000bf04070 */
[----:B------:R-:W-:-:S13]  /*0a70*/  PLOP3.LUT P0, PT, PT, PT, UP0, 0x80, 0x0 ;  /* 0x000000000000781c */ /* 0x000fda0003f0f008 */
[----:B------:R-:W-:Y:S05]  /*0a80*/  @P0 EXIT ;  /* 0x000000000000094d */ /* 0x000fea0003800000 */
[----:B------:R-:W-:Y:S01]  /*0a90*/  ULDC.64 UR4, c[0x0][0x650] ;  /* 0x0001940000047ab9 */ /* 0x000fe20000000a00 */
[----:B------:R-:W-:Y:S01]  /*0aa0*/  UMOV UR41, 0xffffffff ;  /* 0xffffffff00297882 */ /* 0x000fe20000000000 */
[----:B------:R-:W-:Y:S01]  /*0ab0*/  ISETP.GE.U32.AND P0, PT, R7, UR4, PT ;  /* 0x0000000407007c0c */ /* 0x000fe2000bf06070 */
[----:B------:R-:W-:Y:S01]  /*0ac0*/  UMOV UR42, 0xffffffff ;  /* 0xffffffff002a7882 */ /* 0x000fe20000000000 */
[----:B------:R-:W-:Y:S01]  /*0ad0*/  UMOV UR43, 0xffffffff ;  /* 0xffffffff002b7882 */ /* 0x000fe20000000000 */
[----:B------:R-:W-:Y:S02]  /*0ae0*/  PRMT R0, RZ, 0x7610, R0 ;  /* 0x00007610ff007816 */ /* 0x000fe40000000000 */
[----:B------:R-:W-:-:S13]  /*0af0*/  ISETP.GE.U32.AND.EX P0, PT, R6, UR5, PT, P0 ;  /* 0x0000000506007c0c */ /* 0x000fda000bf06100 */
[----:B------:R-:W-:Y:S05]  /*0b00*/  @P0 BRA `(.L_x_8) ;  /* 0x0000000400480947 */ /* 0x000fea0003800000 */
[----:B------:R-:W-:Y:S01]  /*0b10*/  ULDC.64 UR16, c[0x0][0x628] ;  /* 0x00018a0000107ab9 */ /* 0x000fe20000000a00 */
[C---:B------:R-:W-:Y:S01]  /*0b20*/  R2UR UR19, R7.reuse ;  /* 0x00000000071372ca */ /* 0x040fe200000e0000 */
[----:B------:R-:W-:Y:S01]  /*0b30*/  ULDC UR18, c[0x0][0x630] ;  /* 0x00018c0000127ab9 */ /* 0x000fe20000000800 */
[----:B------:R-:W-:Y:S02]  /*0b40*/  ISETP.NE.U32.AND P0, PT, RZ, UR16, PT ;  /* 0x00000010ff007c0c */ /* 0x000fe4000bf05070 */
[----:B------:R-:W-:Y:S02]  /*0b50*/  R2UR UR4, R7 ;  /* 0x00000000070472ca */ /* 0x000fe400000e0000 */
[----:B------:R-:W-:Y:S02]  /*0b60*/  ISETP.NE.AND.EX P0, PT, RZ, UR17, PT, P0 ;  /* 0x00000011ff007c0c */ /* 0x000fe4000bf05300 */
[----:B------:R-:W-:-:S11]  /*0b70*/  R2UR UR5, R6 ;  /* 0x00000000060572ca */ /* 0x000fd600000e0000 */
[----:B------:R-:W-:Y:S05]  /*0b80*/  @!P0 BRA `(.L_x_9) ;  /* 0x0000000000308947 */ /* 0x000fea0003800000 */
[----:B------:R-:W-:Y:S01]  /*0b90*/  R2UR UR4, R7 ;  /* 0x00000000070472ca */ /* 0x000fe200000e0000 */
[----:B------:R-:W-:Y:S01]  /*0ba0*/  ULDC UR9, c[0x0][0x634] ;  /* 0x00018d0000097ab9 */ /* 0x000fe20000000800 */
[----:B------:R-:W-:-:S11]  /*0bb0*/  R2UR UR13, R6 ;  /* 0x00000000060d72ca */ /* 0x000fd600000e0000 */
[----:B------:R-:W-:-:S04]  /*0bc0*/  UIADD3 UR9, UP0, UR4, UR9, URZ ;  /* 0x0000000904097290 */ /* 0x000fc8000ff1e03f */
[----:B------:R-:W-:-:S04]  /*0bd0*/  UIADD3.X UR13, URZ, UR13, URZ, UP0, !UPT ;  /* 0x0000000d3f0d7290 */ /* 0x000fc800087fe43f */
[----:B------:R-:W-:-:S04]  /*0be0*/  UIMAD.WIDE.U32 UR4, UR13, UR16, URZ ;  /* 0x000000100d0472a5 */ /* 0x000fc8000f8e003f */
[----:B------:R-:W-:Y:S02]  /*0bf0*/  UIMAD.WIDE.U32 UR6, UP0, UR9, UR17, UR4 ;  /* 0x00000011090672a5 */ /* 0x000fe4000f800004 */
[----:B------:R-:W-:Y:S02]  /*0c00*/  UIMAD.WIDE.U32 UR4, UR9, UR16, URZ ;  /* 0x00000010090472a5 */ /* 0x000fe4000f8e003f */
[----:B------:R-:W-:Y:S02]  /*0c10*/  UIADD3.X UR15, URZ, URZ, URZ, UP0, !UPT ;  /* 0x0000003f3f0f7290 */ /* 0x000fe400087fe43f */
[----:B------:R-:W-:Y:S01]  /*0c20*/  UIADD3 URZ, UP0, UR5, UR6, URZ ;  /* 0x00000006053f7290 */ /* 0x000fe2000ff1e03f */
[----:B------:R-:W-:-:S03]  /*0c30*/  UMOV UR14, UR7 ;  /* 0x00000007000e7c82 */ /* 0x000fc60008000000 */
[----:B------:R-:W-:-:S12]  /*0c40*/  UIMAD.WIDE.U32.X UR4, UR13, UR17, UR14, UP0 ;  /* 0x000000110d0472a5 */ /* 0x000fd800080e040e */
.L_x_9:
[----:B------:R-:W-:Y:S01]  /*0c50*/  USHF.R.U64 UR43, UR4, UR18, UR5 ;  /* 0x00000012042b7299 */ /* 0x000fe20008001205 */
[----:B------:R-:W-:Y:S01]  /*0c60*/  R2UR UR7, R6 ;  /* 0x00000000060772ca */ /* 0x000fe200000e0000 */
[----:B------:R-:W-:Y:S02]  /*0c70*/  USHF.R.U32.HI UR4, URZ, UR18, UR5 ;  /* 0x000000123f047299 */ /* 0x000fe40008011605 */
[----:B------:R-:W-:Y:S01]  /*0c80*/  UIADD3 UR5, UP0, URZ, -UR43, URZ ;  /* 0x8000002b3f057290 */ /* 0x000fe2000ff1e03f */
[----:B------:R-:W-:Y:S01]  /*0c90*/  ULDC.64 UR14, c[0x0][0x620] ;  /* 0x00018800000e7ab9 */ /* 0x000fe20000000a00 */
[----:B------:R-:W-:Y:S02]  /*0ca0*/  UMOV UR6, UR19 ;  /* 0x0000001300067c82 */ /* 0x000fe40008000000 */
[----:B------:R-:W-:Y:S01]  /*0cb0*/  UIADD3.X UR4, URZ, ~UR4, URZ, UP0, !UPT ;  /* 0x800000043f047290 */ /* 0x000fe200087fe43f */
[----:B------:R-:W-:Y:S01]  /*0cc0*/  ULDC UR9, c[0x0][0x618] ;  /* 0x0001860000097ab9 */ /* 0x000fe20000000800 */
[----:B------:R-:W-:-:S02]  /*0cd0*/  UIMAD UR12, UR11, UR12, UR10 ;  /* 0x0000000c0b0c72a4 */ /* 0x000fc4000f8e020a */
[----:B------:R-:W-:Y:S02]  /*0ce0*/  UIMAD UR4, UR4, UR14, URZ ;  /* 0x0000000e040472a4 */ /* 0x000fe4000f8e023f */
[----:B------:R-:W-:Y:S02]  /*0cf0*/  UIMAD.WIDE.U32 UR6, UR5, UR14, UR6 ;  /* 0x0000000e050672a5 */ /* 0x000fe4000f8e0006 */
[----:B------:R-:W-:Y:S01]  /*0d00*/  UIMAD UR4, UR5, UR15, UR4 ;  /* 0x0000000f050472a4 */ /* 0x000fe2000f8e0204 */
[----:B------:R-:W-:Y:S01]  /*0d10*/  ULDC UR10, c[0x0][0x608] ;  /* 0x00018200000a7ab9 */ /* 0x000fe20000000800 */
[----:B------:R-:W-:Y:S02]  /*0d20*/  ULDC UR18, c[0x0][0x658] ;  /* 0x0001960000127ab9 */ /* 0x000fe40000000800 */
[----:B------:R-:W-:Y:S01]  /*0d30*/  UIADD3 UR7, UR7, UR4, URZ ;  /* 0x0000000407077290 */ /* 0x000fe2000fffe03f */
[----:B------:R-:W-:Y:S02]  /*0d40*/  UMOV UR11, 0xffffffff ;  /* 0xffffffff000b7882 */ /* 0x000fe40000000000 */
[----:B------:R-:W-:Y:S01]  /*0d50*/  ULDC.64 UR4, c[0x0][0x640] ;  /* 0x0001900000047ab9 */ /* 0x000fe20000000a00 */
[----:B------:R-:W-:Y:S01]  /*0d60*/  USHF.R.U64 UR16, UR6, UR9, UR7 ;  /* 0x0000000906107299 */ /* 0x000fe20008001207 */
[----:B------:R-:W-:Y:S01]  /*0d70*/  ISETP.NE.U32.AND P0, PT, RZ, UR4, PT ;  /* 0x00000004ff007c0c */ /* 0x000fe2000bf05070 */
[----:B------:R-:W-:-:S02]  /*0d80*/  USHF.R.U32.HI UR7, URZ, UR9, UR7 ;  /* 0x000000093f077299 */ /* 0x000fc40008011607 */
[----:B------:R-:W-:Y:S01]  /*0d90*/  USHF.L.U32 UR6, UR11, UR18, URZ ;  /* 0x000000120b067299 */ /* 0x000fe2000800063f */
[----:B------:R-:W-:Y:S01]  /*0da0*/  ISETP.NE.AND.EX P0, PT, RZ, UR5, PT, P0 ;  /* 0x00000005ff007c0c */ /* 0x000fe2000bf05300 */
[----:B------:R-:W-:Y:S02]  /*0db0*/  USHF.R.U64 UR22, UR16, UR10, UR7 ;  /* 0x0000000a10167299 */ /* 0x000fe40008001207 */
[----:B------:R-:W-:Y:S02]  /*0dc0*/  USHF.R.U32.HI UR7, URZ, UR10, UR7 ;  /* 0x0000000a3f077299 */ /* 0x000fe40008011607 */
[----:B------:R-:W-:Y:S02]  /*0dd0*/  UISETP.NE.AND UP1, UPT, UR45, URZ, UPT ;  /* 0x0000003f2d00728c */ /* 0x000fe4000bf25270 */
[----:B------:R-:W-:Y:S01]  /*0de0*/  USHF.R.U64 UR23, UR22, UR18, UR7 ;  /* 0x0000001216177299 */ /* 0x000fe20008001207 */
[----:B------:R-:W-:Y:S01]  /*0df0*/  ULDC UR17, c[0x0][0x600] ;  /* 0x0001800000117ab9 */ /* 0x000fe20000000800 */
[----:B------:R-:W-:-:S02]  /*0e00*/  ULOP3.LUT UR13, URZ, UR6, URZ, 0x33, !UPT ;  /* 0x000000063f0d7292 */ /* 0x000fc4000f8e333f */
[----:B------:R-:W-:Y:S02]  /*0e10*/  UIADD3 UR15, UR17, -0x1, URZ ;  /* 0xffffffff110f7890 */ /* 0x000fe4000fffe03f */
[----:B------:R-:W-:Y:S02]  /*0e20*/  USEL UR12, UR8, UR12, !UP1 ;  /* 0x0000000c080c7287 */ /* 0x000fe4000c800000 */
[----:B------:R-:W-:Y:S01]  /*0e30*/  USHF.R.U32.HI UR7, URZ, UR18, UR7 ;  /* 0x000000123f077299 */ /* 0x000fe20008011607 */
[----:B------:R-:W-:Y:S01]  /*0e40*/  ULDC UR19, c[0x0][0x648] ;  /* 0x0001920000137ab9 */ /* 0x000fe20000000800 */
[----:B------:R-:W-:Y:S01]  /*0e50*/  ULDC UR20, c[0x0][0x638] ;  /* 0x00018e0000147ab9 */ /* 0x000fe20000000800 */
[----:B------:R-:W-:Y:S01]  /*0e60*/  UMOV UR21, 0x1 ;  /* 0x0000000100157882 */ /* 0x000fe20000000000 */
[----:B------:R-:W-:Y:S01]  /*0e70*/  UMOV UR6, UR23 ;  /* 0x0000001700067c82 */ /* 0x000fe20008000000 */
[----:B------:R-:W-:Y:S07]  /*0e80*/  @!P0 BRA `(.L_x_10) ;  /* 0x0000000000308947 */ /* 0x000fee0003800000 */
[----:B------:R-:W-:Y:S02]  /*0e90*/  ULDC UR10, c[0x0][0x64c] ;  /* 0x00019300000a7ab9 */ /* 0x000fe40000000800 */
        /* <DEDUP_REMOVED lines=8> */
[----:B------:R-:W-:-:S07]  /*0f20*/  UIMAD.WIDE.U32.X UR4, UR14, UR5, UR10, UP0 ;  /* 0x000000050e0472a5 */ /* 0x000fce00080e040a */
[----:B------:R-:W-:Y:S01]  /*0f30*/  UMOV UR6, UR4 ;  /* 0x0000000400067c82 */ /* 0x000fe20008000000 */
[----:B------:R-:W-:-:S05]  /*0f40*/  UMOV UR7, UR5 ;  /* 0x0000000500077c82 */ /* 0x000fca0008000000 */
.L_x_10:
[----:B------:R-:W-:Y:S01]  /*0f50*/  USHF.R.U64 UR5, UR6, UR19, UR7 ;  /* 0x0000001306057299 */ /* 0x000fe20008001207 */
[----:B------:R-:W-:Y:S01]  /*0f60*/  IMAD.MOV.U32 R0, RZ, RZ, 0x1 ;  /* 0x00000001ff007424 */ /* 0x000fe200078e00ff */
[----:B------:R-:W-:Y:S02]  /*0f70*/  USHF.L.U32 UR4, UR21, UR18, URZ ;  /* 0x0000001215047299 */ /* 0x000fe4000800063f */
[----:B------:R-:W-:Y:S02]  /*0f80*/  ULOP3.LUT UR13, UR22, UR13, URZ, 0xc0, !UPT ;  /* 0x0000000d160d7292 */ /* 0x000fe4000f8ec03f */
[----:B------:R-:W-:Y:S02]  /*0f90*/  UIADD3 UR6, -UR5, URZ, URZ ;  /* 0x0000003f05067290 */ /* 0x000fe4000fffe13f */
[----:B------:R-:W-:Y:S02]  /*0fa0*/  UIMAD UR13, UR4, UR5, UR13 ;  /* 0x00000005040d72a4 */ /* 0x000fe4000f8e020d */
[----:B------:R-:W-:-:S02]  /*0fb0*/  ULOP3.LUT UR15, UR16, UR15, URZ, 0xc0, !UPT ;  /* 0x0000000f100f7292 */ /* 0x000fc4000f8ec03f */
[----:B------:R-:W-:Y:S01]  /*0fc0*/  UIMAD UR4, UR6, UR20, UR23 ;  /* 0x00000014060472a4 */ /* 0x000fe2000f8e0217 */
[----:B------:R-:W-:Y:S01]  /*0fd0*/  ULDC UR5, c[0x0][0x610] ;  /* 0x0001840000057ab9 */ /* 0x000fe20000000800 */
[----:B------:R-:W-:Y:S02]  /*0fe0*/  UISETP.NE.AND UP0, UPT, UR45, URZ, UPT ;  /* 0x0000003f2d00728c */ /* 0x000fe4000bf05270 */
[----:B------:R-:W-:Y:S02]  /*0ff0*/  UIMAD UR12, UR13, UR5, UR12 ;  /* 0x000000050d0c72a4 */ /* 0x000fe4000f8e020c */
[----:B------:R-:W-:-:S04]  /*1000*/  UIMAD UR4, UR4, UR17, UR15 ;  /* 0x00000011040472a4 */ /* 0x000fc8000f8e020f */
[----:B------:R-:W-:Y:S02]  /*1010*/  USEL UR42, UR4, UR12, !UP0 ;  /* 0x0000000c042a7287 */ /* 0x000fe4000c000000 */
[----:B------:R-:W-:-:S12]  /*1020*/  USEL UR41, UR12, UR4, !UP0 ;  /* 0x000000040c297287 */ /* 0x000fd8000c000000 */
.L_x_8:
[----:B------:R-:W-:-:S08]  /*1030*/  NOP ;  /* 0x0000000000007918 */ /* 0x000fd00000000000 */
[----:B------:R-:W1:Y:S02]  /*1040*/  USETMAXREG.TRY_ALLOC.CTAPOOL UP0, 0xf0 ;  /* 0x000000f0000079c8 */ /* 0x000e640008000600 */
[----:B-1----:R-:W-:-:S13]  /*1050*/  PLOP3.LUT P0, PT, PT, PT, UP0, 0x80, 0x0 ;  /* 0x000000000000781c */ /* 0x002fda0003f0f008 */
[----:B------:R-:W-:Y:S05]  /*1060*/  @!P0 BRA `(.L_x_8) ;  /* 0xfffffffc00f08947 */ /* 0x000fea000383ffff */
[----:B------:R-:W-:Y:S01]  /*1070*/  ULDC.64 UR4, c[0x0][0x598] ;  /* 0x0001660000047ab9 */ /* 0x000fe20000000a00 */
[----:B------:R-:W-:Y:S01]  /*1080*/  ULDC.64 UR36, c[0x0][0x208] ;  /* 0x0000820000247ab9 */ /* 0x000fe20000000a00 */
[----:B------:R-:W-:-:S04]  /*1090*/  ISETP.NE.U32.AND P0, PT, RZ, UR4, PT ;  /* 0x00000004ff007c0c */ /* 0x000fc8000bf05070 */
[----:B------:R-:W-:-:S13]  /*10a0*/  ISETP.NE.AND.EX P0, PT, RZ, UR5, PT, P0 ;  /* 0x00000005ff007c0c */ /* 0x000fda000bf05300 */
[----:B------:R-:W-:Y:S05]  /*10b0*/  @!P0 BRA `(.L_x_11) ;  /* 0x00000000001c8947 */ /* 0x000fea0003800000 */
[----:B------:R-:W1:Y:S02]  /*10c0*/  LDC.64 R2, c[0x0][0x598] ;  /* 0x00016600ff027b82 */ /* 0x000e640000000a00 */
[----:B-1----:R-:W2:Y:S02]  /*10d0*/  LDG.E.64 R2, desc[UR36][R2.64] ;  /* 0x0000002402027981 */ /* 0x002ea4000c1e1b00 */
[----:B--2---:R-:W-:-:S04]  /*10e0*/  ISETP.NE.U32.AND P0, PT, R2, RZ, PT ;  /* 0x000000ff0200720c */ /* 0x004fc80003f05070 */
[----:B------:R-:W-:-:S13]  /*10f0*/  ISETP.NE.AND.EX P0, PT, R3, RZ, PT, P0 ;  /* 0x000000ff0300720c */ /* 0x000fda0003f05300 */
[----:B------:R-:W-:Y:S05]  /*1100*/  @!P0 BRA `(.L_x_11) ;  /* 0x0000000000088947 */ /* 0x000fea0003800000 */
[----:B------:R1:W5:Y:S01]  /*1110*/  LD.E R2, desc[UR36][R2.64] ;  /* 0x0000002402027980 */ /* 0x000362000c101900 */
[----:B------:R-:W-:Y:S05]  /*1120*/  BRA `(.L_x_12) ;  /* 0x0000000000247947 */ /* 0x000fea0003800000 */
.L_x_11:
[----:B------:R-:W-:Y:S02]  /*1130*/  ULDC.64 UR4, c[0x0][0x588] ;  /* 0x0001620000047ab9 */ /* 0x000fe40000000a00 */
[----:B------:R-:W-:-:S04]  /*1140*/  ISETP.NE.U32.AND P0, PT, RZ, UR4, PT ;  /* 0x00000004ff007c0c */ /* 0x000fc8000bf05070 */
[----:B------:R-:W-:-:S13]  /*1150*/  ISETP.NE.AND.EX P0, PT, RZ, UR5, PT, P0 ;  /* 0x00000005ff007c0c */ /* 0x000fda000bf05300 */
[----:B------:R-:W-:Y:S05]  /*1160*/  @!P0 BRA `(.L_x_13) ;  /* 0x00000000000c8947 */ /* 0x000fea0003800000 */
[----:B------:R-:W1:Y:S02]  /*1170*/  LDC.64 R2, c[0x0][0x588] ;  /* 0x00016200ff027b82 */ /* 0x000e640000000a00 */
[----:B-1----:R2:W5:Y:S01]  /*1180*/  LDG.E R2, desc[UR36][R2.64] ;  /* 0x0000002402027981 */ /* 0x002562000c1e1900 */
[----:B------:R-:W-:Y:S05]  /*1190*/  BRA `(.L_x_12) ;  /* 0x0000000000087947 */ /* 0x000fea0003800000 */
.L_x_13:
[----:B------:R-:W-:Y:S02]  /*11a0*/  ULDC UR4, c[0x0][0x580] ;  /* 0x0001600000047ab9 */ /* 0x000fe40000000800 */
[----:B------:R-:W-:-:S07]  /*11b0*/  IMAD.U32 R2, RZ, RZ, UR4 ;  /* 0x00000004ff027e24 */ /* 0x000fce000f8e00ff */
.L_x_12:
[----:B------:R-:W-:Y:S02]  /*11c0*/  ULDC.64 UR4, c[0x0][0x5a0] ;  /* 0x0001680000047ab9 */ /* 0x000fe40000000a00 */
[----:B------:R-:W-:-:S04]  /*11d0*/  ISETP.NE.U32.AND P0, PT, RZ, UR4, PT ;  /* 0x00000004ff007c0c */ /* 0x000fc8000bf05070 */
[----:B------:R-:W-:-:S13]  /*11e0*/  ISETP.NE.AND.EX P0, PT, RZ, UR5, PT, P0 ;  /* 0x00000005ff007c0c */ /* 0x000fda000bf05300 */
[----:B------:R-:W-:Y:S05]  /*11f0*/  @!P0 BRA `(.L_x_14) ;  /* 0x00000000001c8947 */ /* 0x000fea0003800000 */
[----:B------:R-:W3:Y:S02]  /*1200*/  LDC.64 R4, c[0x0][0x5a0] ;  /* 0x00016800ff047b82 */ /* 0x000ee40000000a00 */
[----:B---3--:R-:W3:Y:S02]  /*1210*/  LDG.E.64 R4, desc[UR36][R4.64] ;  /* 0x0000002404047981 */ /* 0x008ee4000c1e1b00 */
[----:B---3--:R-:W-:-:S04]  /*1220*/  ISETP.NE.U32.AND P0, PT, R4, RZ, PT ;  /* 0x000000ff0400720c */ /* 0x008fc80003f05070 */
[----:B------:R-:W-:-:S13]  /*1230*/  ISETP.NE.AND.EX P0, PT, R5, RZ, PT, P0 ;  /* 0x000000ff0500720c */ /* 0x000fda0003f05300 */
[----:B------:R-:W-:Y:S05]  /*1240*/  @!P0 BRA `(.L_x_14) ;  /* 0x0000000000088947 */ /* 0x000fea0003800000 */
[----:B------:R3:W5:Y:S01]  /*1250*/  LD.E R16, desc[UR36][R4.64] ;  /* 0x0000002404107980 */ /* 0x000762000c101900 */
[----:B------:R-:W-:Y:S05]  /*1260*/  BRA `(.L_x_15) ;  /* 0x0000000000247947 */ /* 0x000fea0003800000 */
.L_x_14:
[----:B------:R-:W-:Y:S02]  /*1270*/  ULDC.64 UR4, c[0x0][0x590] ;  /* 0x0001640000047ab9 */ /* 0x000fe40000000a00 */
[----:B------:R-:W-:-:S04]  /*1280*/  ISETP.NE.U32.AND P0, PT, RZ, UR4, PT ;  /* 0x00000004ff007c0c */ /* 0x000fc8000bf05070 */
[----:B------:R-:W-:-:S13]  /*1290*/  ISETP.NE.AND.EX P0, PT, RZ, UR5, PT, P0 ;  /* 0x00000005ff007c0c */ /* 0x000fda000bf05300 */
[----:B------:R-:W-:Y:S05]  /*12a0*/  @!P0 BRA `(.L_x_16) ;  /* 0x00000000000c8947 */ /* 0x000fea0003800000 */
[----:B------:R-:W3:Y:S02]  /*12b0*/  LDC.64 R4, c[0x0][0x590] ;  /* 0x00016400ff047b82 */ /* 0x000ee40000000a00 */
[----:B---3--:R4:W5:Y:S01]  /*12c0*/  LDG.E R16, desc[UR36][R4.64] ;  /* 0x0000002404107981 */ /* 0x008962000c1e1900 */
[----:B------:R-:W-:Y:S05]  /*12d0*/  BRA `(.L_x_15) ;  /* 0x0000000000087947 */ /* 0x000fea0003800000 */
.L_x_16:
[----:B------:R-:W-:Y:S02]  /*12e0*/  ULDC UR4, c[0x0][0x584] ;  /* 0x0001610000047ab9 */ /* 0x000fe40000000800 */
[----:B------:R-:W-:-:S07]  /*12f0*/  IMAD.U32 R16, RZ, RZ, UR4 ;  /* 0x00000004ff107e24 */ /* 0x000fce000f8e00ff */
.L_x_15:
[----:B------:R-:W-:-:S13]  /*1300*/  LOP3.LUT P0, RZ, R0, 0xff, RZ, 0xc0, !PT ;  /* 0x000000ff00ff7812 */ /* 0x000fda000780c0ff */
[----:B------:R-:W-:Y:S05]  /*1310*/  @!P0 EXIT ;  /* 0x000000000000894d */ /* 0x000fea0003800000 */
[----:B------:R-:W-:Y:S01]  /*1320*/  ULDC UR4, c[0x0][0x28c] ;  /* 0x0000a30000047ab9 */ /* 0x000fe20000000800 */
[----:B------:R-:W-:Y:S01]  /*1330*/  UMOV UR38, URZ ;  /* 0x0000003f00267c82 */ /* 0x000fe20008000000 */
[----:B------:R-:W-:Y:S01]  /*1340*/  UIADD3 UR4, UR4, 0x1f, URZ ;  /* 0x0000001f04047890 */ /* 0x000fe2000fffe03f */
[----:B------:R-:W-:-:S03]  /*1350*/  UMOV UR39, URZ ;  /* 0x0000003f00277c82 */ /* 0x000fc60008000000 */
[----:B------:R-:W-:-:S04]  /*1360*/  USHF.R.S32.HI UR5, URZ, 0x1f, UR4 ;  /* 0x0000001f3f057899 */ /* 0x000fc80008011404 */
[----:B------:R-:W-:-:S04]  /*1370*/  ULEA.HI UR5, UR5, UR4, URZ, 0x5 ;  /* 0x0000000405057291 */ /* 0x000fc8000f8f283f */
[----:B------:R-:W-:-:S12]  /*1380*/  USHF.R.S32.HI UR44, URZ, 0x5, UR5 ;  /* 0x000000053f2c7899 */ /* 0x000fd80008011405 */
.L_x_546:
[----:B------:R-:W0:Y:S01]  /*1390*/  S2R R0, SR_TID.X ;  /* 0x0000000000007919 */ /* 0x000e220000002100 */
[----:B-1----:R-:W1:Y:S01]  /*13a0*/  S2UR UR7, SR_CgaCtaId ;  /* 0x00000000000779c3 */ /* 0x002e620000008800 */
[----:B------:R-:W-:Y:S02]  /*13b0*/  UMOV UR6, 0x400 ;  /* 0x0000040000067882 */ /* 0x000fe40000000000 */
[----:B-1----:R-:W-:Y:S01]  /*13c0*/  ULEA UR6, UR7, UR6, 0x18 ;  /* 0x0000000607067291 */ /* 0x002fe2000f8ec03f */
[----:B0-----:R-:W-:-:S04]  /*13d0*/  LOP3.LUT R0, R0, 0x80, RZ, 0xc0, !PT ;  /* 0x0000008000007812 */ /* 0x001fc800078ec0ff */
[----:B------:R-:W-:-:S06]  /*13e0*/  SHF.R.U32.HI R0, RZ, 0x7, R0 ;  /* 0x00000007ff007819 */ /* 0x000fcc0000011600 */
[----:B------:R-:W0:Y:S02]  /*13f0*/  SHFL.IDX PT, R0, R0, RZ, 0x1f ;  /* 0x00001fff00007589 */ /* 0x000e2400000e0000 */
[----:B0-----:R-:W-:-:S13]  /*1400*/  R2UR UR4, R0 ;  /* 0x00000000000472ca */ /* 0x001fda00000e0000 */
[----:B------:R-:W-:-:S04]  /*1410*/  ULEA.HI UR5, UR4, UR4, URZ, 0x1 ;  /* 0x0000000404057291 */ /* 0x000fc8000f8f083f */
[----:B------:R-:W-:-:S04]  /*1420*/  ULOP3.LUT UR5, UR5, 0x7fffe, URZ, 0xc0, !UPT ;  /* 0x0007fffe05057892 */ /* 0x000fc8000f8ec03f */
[----:B------:R-:W-:-:S03]  /*1430*/  UIADD3 UR5, UR4, -UR5, URZ ;  /* 0x8000000504057290 */ /* 0x000fc6000fffe03f */
[----:B------:R-:W-:Y:S01]  /*1440*/  ULDC UR4, c[0x0][0x28c] ;  /* 0x0000a30000047ab9 */ /* 0x000fe20000000800 */
[----:B------:R-:W-:Y:S01]  /*1450*/  ULEA UR5, UR5, UR6, 0xd ;  /* 0x0000000605057291 */ /* 0x000fe2000f8e683f */
[----:B------:R-:W-:-:S03]  /*1460*/  ISETP.LT.AND P0, PT, RZ, UR4, PT ;  /* 0x00000004ff007c0c */ /* 0x000fc6000bf01270 */
[----:B------:R-:W-:-:S04]  /*1470*/  UIADD3 UR5, UR5, 0x100, URZ ;  /* 0x0000010005057890 */ /* 0x000fc8000fffe03f */
[----:B------:R-:W-:-:S04]  /*1480*/  USHF.R.U32.HI UR5, URZ, 0x4, UR5 ;  /* 0x000000043f057899 */ /* 0x000fc80008011605 */
[----:B------:R-:W-:Y:S02]  /*1490*/  ULOP3.LUT UR46, UR5, 0x3fff, URZ, 0xc0, !UPT ;  /* 0x00003fff052e7892 */ /* 0x000fe4000f8ec03f */
[----:B--23-5:R-:W-:Y:S10]  /*14a0*/  @P0 BRA `(.L_x_17) ;  /* 0x0000000000400947 */ /* 0x02cff40003800000 */
[----:B------:R-:W-:Y:S01]  /*14b0*/  MOV R0, 0x0 ;  /* 0x0000000000007802 */ /* 0x000fe20000000f00 */
[----:B------:R-:W-:Y:S01]  /*14c0*/  ULDC.64 UR4, c[0x4][0x68] ;  /* 0x01001a0000047ab9 */ /* 0x000fe20000000a00 */
[----:B------:R-:W-:Y:S01]  /*14d0*/  ULDC.64 UR6, c[0x4][0x8] ;  /* 0x0100020000067ab9 */ /* 0x000fe20000000a00 */
[----:B---34-:R-:W-:Y:S01]  /*14e0*/  IMAD.U32 R4, RZ, RZ, UR4 ;  /* 0x00000004ff047e24 */ /* 0x018fe2000f8e00ff */
[----:B------:R0:W1:Y:S01]  /*14f0*/  LDC.64 R14, c[0x4][R0] ;  /* 0x01000000000e7b82 */ /* 0x0000620000000a00 */
[----:B------:R-:W-:Y:S01]  /*1500*/  IMAD.U32 R5, RZ, RZ, UR5 ;  /* 0x00000005ff057e24 */ /* 0x000fe2000f8e00ff */
[----:B------:R-:W-:Y:S01]  /*1510*/  ULDC.64 UR4, c[0x4][0x70] ;  /* 0x01001c0000047ab9 */ /* 0x000fe20000000a00 */
[----:B------:R-:W-:Y:S01]  /*1520*/  IMAD.U32 R10, RZ, RZ, UR6 ;  /* 0x00000006ff0a7e24 */ /* 0x000fe2000f8e00ff */
[----:B------:R-:W-:Y:S01]  /*1530*/  MOV R8, 0x1e1 ;  /* 0x000001e100087802 */ /* 0x000fe20000000f00 */
[----:B------:R-:W-:Y:S02]  /*1540*/  IMAD.U32 R6, RZ, RZ, UR4 ;  /* 0x00000004ff067e24 */ /* 0x000fe4000f8e00ff */
[----:B------:R-:W-:-:S02]  /*1550*/  IMAD.U32 R7, RZ, RZ, UR5 ;  /* 0x00000005ff077e24 */ /* 0x000fc4000f8e00ff */
[----:B------:R-:W-:Y:S02]  /*1560*/  IMAD.U32 R11, RZ, RZ, UR7 ;  /* 0x00000007ff0b7e24 */ /* 0x000fe4000f8e00ff */
[----:B------:R-:W-:Y:S02]  /*1570*/  IMAD.MOV.U32 R12, RZ, RZ, 0x1 ;  /* 0x00000001ff0c7424 */ /* 0x000fe400078e00ff */
[----:B0-----:R-:W-:-:S07]  /*1580*/  IMAD.MOV.U32 R13, RZ, RZ, RZ ;  /* 0x000000ffff0d7224 */ /* 0x001fce00078e00ff */
[----:B------:R-:W-:-:S07]  /*1590*/  LEPC R20, `(.L_x_17) ;  /* 0x000000001014794e */ /* 0x000fce0000000000 */
[----:B-12--5:R-:W-:Y:S05]  /*15a0*/  CALL.ABS.NOINC R14 ;  /* 0x000000000e007343 */ /* 0x026fea0003c00000 */
.L_x_17:
[----:B------:R-:W-:-:S06]  /*15b0*/  ULOP3.LUT UR4, UR40, 0x1, URZ, 0xfc, !UPT ;  /* 0x0000000128047892 */ /* 0x000fcc000f8efc3f */
[----:B------:R-:W-:-:S05]  /*15c0*/  IMAD.U32 R0, RZ, RZ, UR4 ;  /* 0x00000004ff007e24 */ /* 0x000fca000f8e00ff */
[----:B------:R-:W-:-:S13]  /*15d0*/  ISETP.NE.AND P0, PT, R0, 0x3, PT ;  /* 0x000000030000780c */ /* 0x000fda0003f05270 */
[----:B------:R-:W-:Y:S05]  /*15e0*/  @!P0 BRA `(.L_x_18) ;  /* 0x0000000000048947 */ /* 0x000fea0003800000 */
[----:B------:R-:W-:Y:S01]  /*15f0*/  BPT.TRAP 0x1 ;  /* 0x000000040000795c */ /* 0x000fe20000300000 */
.L_x_18:
[----:B------:R-:W0:Y:S01]  /*1600*/  S2UR UR5, SR_CgaCtaId ;  /* 0x00000000000579c3 */ /* 0x000e220000008800 */
[----:B------:R-:W-:Y:S01]  /*1610*/  UMOV UR4, 0x400 ;  /* 0x0000040000047882 */ /* 0x000fe20000000000 */
[----:B--2---:R-:W-:Y:S02]  /*1620*/  IMAD.U32 R3, RZ, RZ, UR38 ;  /* 0x00000026ff037e24 */ /* 0x004fe4000f8e00ff */
[----:B---34-:R-:W-:-:S03]  /*1630*/  IMAD.U32 R5, RZ, RZ, UR39 ;  /* 0x00000027ff057e24 */ /* 0x018fc6000f8e00ff */
[----:B------:R-:W-:Y:S01]  /*1640*/  SHF.L.U32 R3, R3, 0x1f, RZ ;  /* 0x0000001f03037819 */ /* 0x000fe200000006ff */
[----:B0-----:R-:W-:-:S06]  /*1650*/  ULEA UR4, UR5, UR4, 0x18 ;  /* 0x0000000405047291 */ /* 0x001fcc000f8ec03f */
[----:B------:R-:W-:-:S04]  /*1660*/  IMAD.U32 R0, RZ, RZ, UR4 ;  /* 0x00000004ff007e24 */ /* 0x000fc8000f8e00ff */
[----:B------:R-:W-:-:S04]  /*1670*/  IMAD R4, R5, 0x8, R0 ;  /* 0x0000000805047824 */ /* 0x000fc800078e0200 */
[----:B------:R0:W1:Y:S01]  /*1680*/  SYNCS.PHASECHK.TRANS64.TRYWAIT P1, [R4+URZ], R3 ;  /* 0x00000003040075a7 */ /* 0x000062000802017f */
[----:B------:R-:W-:Y:S05]  /*1690*/  @!P0 BRA `(.L_x_19) ;  /* 0x0000000000048947 */ /* 0x000fea0003800000 */
[----:B------:R-:W-:Y:S01]  /*16a0*/  BPT.TRAP 0x1 ;  /* 0x000000040000795c */ /* 0x000fe20000300000 */
.L_x_19:
[----:B-1----:R-:W-:Y:S05]  /*16b0*/  @P1 BRA `(.L_x_20) ;  /* 0x0000000000081947 */ /* 0x002fea0003800000 */
[----:B------:R-:W1:Y:S02]  /*16c0*/  SYNCS.PHASECHK.TRANS64.TRYWAIT P1, [R4+URZ], R3 ;  /* 0x00000003040075a7 */ /* 0x000e64000802017f */
[----:B-1----:R-:W-:Y:S05]  /*16d0*/  @!P1 BRA `(.L_x_21) ;  /* 0x0000019800a89947 */ /* 0x002fea0003800000 */
.L_x_20:
[----:B------:R-:W-:-:S04]  /*16e0*/  UISETP.LT.AND UP0, UPT, UR44, 0x1, UPT ;  /* 0x000000012c00788c */ /* 0x000fc8000bf01270 */
[----:B------:R-:W-:-:S06]  /*16f0*/  USEL UR4, UR44, 0x1, UP0 ;  /* 0x000000012c047887 */ /* 0x000fcc0008000000 */
[----:B01----:R-:W-:Y:S01]  /*1700*/  IMAD.U32 R3, RZ, RZ, UR4 ;  /* 0x00000004ff037e24 */ /* 0x003fe2000f8e00ff */
[----:B------:R-:W-:Y:S05]  /*1710*/  WARPSYNC.ALL ;  /* 0x0000000000007948 */ /* 0x000fea0003800000 */
[----:B------:R-:W-:-:S04]  /*1720*/  IADD3 R3, -R3, UR44, RZ ;  /* 0x0000002c03037c10 */ /* 0x000fc8000fffe1ff */
[----:B------:R-:W-:Y:S02]  /*1730*/  ISETP.GE.AND P1, PT, R3, 0x1, PT ;  /* 0x000000010300780c */ /* 0x000fe40003f26270 */
[----:B------:R-:W-:Y:S01]  /*1740*/  R2UR UR4, R0 ;  /* 0x00000000000472ca */ /* 0x000fe200000e0000 */
[----:B------:R-:W-:Y:S01]  /*1750*/  WARPGROUP.ARRIVE ;  /* 0x00000000000079c5 */ /* 0x000fe20000000000 */
[----:B------:R-:W-:Y:S01]  /*1760*/  UMOV UR9, 0x40000040 ;  /* 0x4000004000097882 */ /* 0x000fe20000000000 */
[----:B------:R-:W-:Y:S01]  /*1770*/  UMOV UR11, 0x40000040 ;  /* 0x40000040000b7882 */ /* 0x000fe20000000000 */
[----:B------:R0:W-:Y:S04]  /*1780*/  STL [R1+0x2c8], R17 ;  /* 0x0002c81101007387 */ /* 0x0001e80000100800 */
[----:B-----5:R-:W-:Y:S04]  /*1790*/  STL [R1+0x2c4], R16 ;  /* 0x0002c41001007387 */ /* 0x020fe80000100800 */
[----:B------:R1:W-:Y:S01]  /*17a0*/  STL [R1+0x2c0], R3 ;  /* 0x0002c00301007387 */ /* 0x0003e20000100800 */
[----:B------:R-:W-:-:S03]  /*17b0*/  UIADD3 UR4, UR4, 0x18100, URZ ;  /* 0x0001810004047890 */ /* 0x000fc6000fffe03f */
[----:B------:R2:W-:Y:S01]  /*17c0*/  STL [R1+0x2bc], R2 ;  /* 0x0002bc0201007387 */ /* 0x0005e20000100800 */
[----:B------:R-:W-:-:S03]  /*17d0*/  USHF.R.U32.HI UR4, URZ, 0x4, UR4 ;  /* 0x000000043f047899 */ /* 0x000fc60008011604 */
[----:B------:R3:W-:Y:S01]  /*17e0*/  STL [R1+0x2cc], R0 ;  /* 0x0002cc0001007387 */ /* 0x0007e20000100800 */
[----:B------:R-:W-:Y:S02]  /*17f0*/  ULOP3.LUT UR5, UR4, 0x3fff, URZ, 0xc0, !UPT ;  /* 0x00003fff04057892 */ /* 0x000fe4000f8ec03f */
[----:B------:R-:W-:Y:S02]  /*1800*/  ULOP3.LUT UR4, UR46, 0x10000, URZ, 0xfc, !UPT ;  /* 0x000100002e047892 */ /* 0x000fe4000f8efc3f */
[----:B------:R-:W-:Y:S02]  /*1810*/  ULOP3.LUT UR5, UR5, 0x10000, URZ, 0xfc, !UPT ;  /* 0x0001000005057892 */ /* 0x000fe4000f8efc3f */
[----:B------:R-:W-:Y:S02]  /*1820*/  ULEA UR6, UR39, UR4, 0xb ;  /* 0x0000000427067291 */ /* 0x000fe4000f8e583f */
[----:B------:R-:W-:-:S05]  /*1830*/  ULEA UR7, UR39, UR5, 0xb ;  /* 0x0000000527077291 */ /* 0x000fca000f8e583f */
[----:B------:R-:W-:Y:S02]  /*1840*/  UMOV UR8, UR6 ;  /* 0x0000000600087c82 */ /* 0x000fe40008000000 */
[----:B------:R-:W-:Y:S02]  /*1850*/  UMOV UR10, UR7 ;  /* 0x00000007000a7c82 */ /* 0x000fe40008000000 */
[----:B------:R-:W-:Y:S01]  /*1860*/  HGMMA.64x256x8.F32.TF32 R24, gdesc[UR8], RZ, !UPT, gsb0 ;  /* 0x07e00000081879f0 */ /* 0x000fe2000c0028ff */
[----:B------:R-:W-:Y:S01]  /*1870*/  UIADD3 UR8, UR6, 0x400, URZ ;  /* 0x0000040006087890 */ /* 0x000fe2000fffe03f */
[----:B------:R-:W-:Y:S01]  /*1880*/  UMOV UR9, 0x40000040 ;  /* 0x4000004000097882 */ /* 0x000fe20000000000 */
[----:B------:R-:W-:Y:S02]  /*1890*/  WARPGROUP.DEPBAR.LE gsb0, 0x0 ;  /* 0x00008000000079c5 */ /* 0x000fe40000010000 */
[----:B------:R-:W-:Y:S01]  /*18a0*/  STL.64 [R1], R24 ;  /* 0x0000001801007387 */ /* 0x000fe20000100a00 */
[----:B------:R-:W-:Y:S01]  /*18b0*/  IMAD.MOV.U32 R235, RZ, RZ, R46 ;  /* 0x000000ffffeb7224 */ /* 0x000fe200078e002e */
[----:B------:R-:W-:Y:S01]  /*18c0*/  MOV R230, R51 ;  /* 0x0000003300e67202 */ /* 0x000fe20000000f00 */
[----:B------:R-:W-:Y:S01]  /*18d0*/  IMAD.MOV.U32 R234, RZ, RZ, R47 ;  /* 0x000000ffffea7224 */ /* 0x000fe200078e002f */
[----:B------:R-:W-:Y:S01]  /*18e0*/  STL.64 [R1+0x8], R26 ;  /* 0x0000081a01007387 */ /* 0x000fe20000100a00 */
        /* <DEDUP_REMOVED lines=21> */
[----:B0-----:R-:W-:Y:S01]  /*1a40*/  MOV R17, R135 ;  /* 0x0000008700117202 */ /* 0x001fe20000000f00 */
[----:B------:R-:W-:Y:S01]  /*1a50*/  IMAD.MOV.U32 R221, RZ, RZ, R60 ;  /* 0x000000ffffdd7224 */ /* 0x000fe200078e003c */
[----:B------:R-:W-:Y:S01]  /*1a60*/  STL.64 [R1+0x38], R38 ;  /* 0x0000382601007387 */ /* 0x000fe20000100a00 */
[----:B------:R-:W-:Y:S01]  /*1a70*/  IMAD.MOV.U32 R220, RZ, RZ, R61 ;  /* 0x000000ffffdc7224 */ /* 0x000fe200078e003d */
[----:B-1----:R-:W-:Y:S01]  /*1a80*/  MOV R3, R149 ;  /* 0x0000009500037202 */ /* 0x002fe20000000f00 */
[----:B------:R-:W-:Y:S01]  /*1a90*/  IMAD.MOV.U32 R219, RZ, RZ, R62 ;  /* 0x000000ffffdb7224 */ /* 0x000fe200078e003e */
[----:B------:R-:W-:Y:S01]  /*1aa0*/  STL.64 [R1+0x40], R40 ;  /* 0x0000402801007387 */ /* 0x000fe20000100a00 */
[----:B------:R-:W-:-:S02]  /*1ab0*/  IMAD.MOV.U32 R218, RZ, RZ, R63 ;  /* 0x000000ffffda7224 */ /* 0x000fc400078e003f */
[----:B------:R-:W-:Y:S01]  /*1ac0*/  IMAD.MOV.U32 R217, RZ, RZ, R64 ;  /* 0x000000ffffd97224 */ /* 0x000fe200078e0040 */
[----:B------:R-:W-:Y:S01]  /*1ad0*/  STL.64 [R1+0x48], R42 ;  /* 0x0000482a01007387 */ /* 0x000fe20000100a00 */
[----:B------:R-:W-:Y:S02]  /*1ae0*/  IMAD.MOV.U32 R215, RZ, RZ, R66 ;  /* 0x000000ffffd77224 */ /* 0x000fe400078e0042 */
[----:B------:R-:W-:Y:S01]  /*1af0*/  IMAD.MOV.U32 R214, RZ, RZ, R67 ;  /* 0x000000ffffd67224 */ /* 0x000fe200078e0043 */
[----:B------:R0:W-:Y:S01]  /*1b00*/  STL.64 [R1+0x50], R44 ;  /* 0x0000502c01007387 */ /* 0x0001e20000100a00 */
[----:B------:R-:W-:Y:S02]  /*1b10*/  IMAD.MOV.U32 R213, RZ, RZ, R68 ;  /* 0x000000ffffd57224 */ /* 0x000fe400078e0044 */
[----:B------:R-:W-:Y:S01]  /*1b20*/  IMAD.MOV.U32 R153, RZ, RZ, R69 ;  /* 0x000000ffff997224 */ /* 0x000fe200078e0045 */
[----:B------:R-:W-:Y:S01]  /*1b30*/  STL [R1+0x580], R152 ;  /* 0x0005809801007387 */ /* 0x000fe20000100800 */
[----:B------:R-:W-:-:S02]  /*1b40*/  IMAD.MOV.U32 R154, RZ, RZ, R70 ;  /* 0x000000ffff9a7224 */ /* 0x000fc400078e0046 */
[----:B------:R-:W-:Y:S02]  /*1b50*/  IMAD.MOV.U32 R155, RZ, RZ, R71 ;  /* 0x000000ffff9b7224 */ /* 0x000fe400078e0047 */
[----:B------:R-:W-:Y:S02]  /*1b60*/  IMAD.MOV.U32 R156, RZ, RZ, R72 ;  /* 0x000000ffff9c7224 */ /* 0x000fe400078e0048 */
[----:B------:R-:W-:Y:S02]  /*1b70*/  IMAD.MOV.U32 R157, RZ, RZ, R73 ;  /* 0x000000ffff9d7224 */ /* 0x000fe400078e0049 */
[----:B------:R-:W-:Y:S02]  /*1b80*/  IMAD.MOV.U32 R158, RZ, RZ, R74 ;  /* 0x000000ffff9e7224 */ /* 0x000fe400078e004a */
[----:B------:R-:W-:Y:S02]  /*1b90*/  IMAD.MOV.U32 R159, RZ, RZ, R75 ;  /* 0x000000ffff9f7224 */ /* 0x000fe400078e004b */
        /* <DEDUP_REMOVED lines=68> */
[----:B--2---:R-:W-:Y:S02]  /*1fe0*/  IMAD.MOV.U32 R2, RZ, RZ, R150 ;  /* 0x000000ffff027224 */ /* 0x004fe400078e0096 */
[----:B---3--:R-:W-:Y:S02]  /*1ff0*/  IMAD.MOV.U32 R0, RZ, RZ, R151 ;  /* 0x000000ffff007224 */ /* 0x008fe400078e0097 */
[----:B0-----:R-:W-:-:S06]  /*2000*/  WARPGROUP.ARRIVE ;  /* 0x00000000000079c5 */ /* 0x001fcc0000000000 */
[----:B------:R-:W-:Y:S03]  /*2010*/  HGMMA.64x256x8.F32.TF32 R24, gdesc[UR8], RZ, !UPT, gsb0 ;  /* 0x07e00000081879f0 */ /* 0x000fe6000c0028ff */
[----:B------:R-:W-:Y:S02]  /*2020*/  WARPGROUP.DEPBAR.LE gsb0, 0x0 ;  /* 0x00008000000079c5 */ /* 0x000fe40000010000 */
[----:B------:R-:W-:Y:S04]  /*2030*/  STL.64 [R1+0x578], R150 ;  /* 0x0005789601007387 */ /* 0x000fe80000100a00 */
        /* <DEDUP_REMOVED lines=20> */
[----:B------:R0:W-:Y:S04]  /*2180*/  STL.64 [R1+0x4d0], R108 ;  /* 0x0004d06c01007387 */ /* 0x0001e80000100a00 */
[----:B0-----:R-:W2:Y:S04]  /*2190*/  LDL.LU R108, [R1] ;  /* 0x00000000016c7983 */ /* 0x001ea80000300800 */
[----:B------:R-:W2:Y:S04]  /*21a0*/  LDL.LU R109, [R1+0x4] ;  /* 0x00000400016d7983 */ /* 0x000ea80000300800 */
        /* <DEDUP_REMOVED lines=19> */
[----:B------:R-:W2:Y:S01]  /*22e0*/  LDL.LU R129, [R1+0x54] ;  /* 0x0000540001817983 */ /* 0x000ea20000300800 */
[----:B------:R-:W-:Y:S01]  /*22f0*/  IMAD.MOV.U32 R130, RZ, RZ, R235 ;  /* 0x000000ffff827224 */ /* 0x000fe200078e00eb */
[----:B------:R-:W-:Y:S01]  /*2300*/  MOV R141, R224 ;  /* 0x000000e0008d7202 */ /* 0x000fe20000000f00 */
[----:B------:R-:W-:Y:S01]  /*2310*/  IMAD.MOV.U32 R131, RZ, RZ, R234 ;  /* 0x000000ffff837224 */ /* 0x000fe200078e00ea */
[----:B------:R-:W-:Y:S01]  /*2320*/  UIADD3 UR8, UR6, 0x2, URZ ;  /* 0x0000000206087890 */ /* 0x000fe2000fffe03f */
[----:B------:R-:W-:Y:S01]  /*2330*/  IMAD.MOV.U32 R132, RZ, RZ, R233 ;  /* 0x000000ffff847224 */ /* 0x000fe200078e00e9 */
[----:B------:R-:W-:Y:S01]  /*2340*/  UIADD3 UR10, UR7, 0x2, URZ ;  /* 0x00000002070a7890 */ /* 0x000fe2000fffe03f */
[----:B------:R-:W-:Y:S01]  /*2350*/  IMAD.MOV.U32 R133, RZ, RZ, R232 ;  /* 0x000000ffff857224 */ /* 0x000fe200078e00e8 */
[----:B------:R-:W-:Y:S01]  /*2360*/  UMOV UR9, 0x40000040 ;  /* 0x4000004000097882 */ /* 0x000fe20000000000 */
[----:B------:R-:W-:Y:S01]  /*2370*/  IMAD.MOV.U32 R134, RZ, RZ, R231 ;  /* 0x000000ffff867224 */ /* 0x000fe200078e00e7 */
[----:B------:R-:W-:Y:S01]  /*2380*/  UMOV UR11, 0x40000040 ;  /* 0x40000040000b7882 */ /* 0x000fe20000000000 */
[----:B------:R-:W-:-:S02]  /*2390*/  IMAD.MOV.U32 R135, RZ, RZ, R230 ;  /* 0x000000ffff877224 */ /* 0x000fc400078e00e6 */
[----:B------:R-:W-:Y:S01]  /*23a0*/  IMAD.MOV.U32 R136, RZ, RZ, R229 ;  /* 0x000000ffff887224 */ /* 0x000fe200078e00e5 */
[----:B------:R-:W-:Y:S01]  /*23b0*/  MOV R229, R7 ;  /* 0x0000000700e57202 */ /* 0x000fe20000000f00 */
        /* <DEDUP_REMOVED lines=12> */
[----:B------:R-:W-:Y:S01]  /*2480*/  IMAD.MOV.U32 R150, RZ, RZ, R215 ;  /* 0x000000ffff967224 */ /* 0x000fe200078e00d7 */
[----:B------:R-:W-:Y:S01]  /*2490*/  MOV R215, R21 ;  /* 0x0000001500d77202 */ /* 0x000fe20000000f00 */
        /* <DEDUP_REMOVED lines=22> */
[----:B------:R-:W-:-:S06]  /*2600*/  IMAD.MOV.U32 R235, RZ, RZ, R0 ;  /* 0x000000ffffeb7224 */ /* 0x000fcc00078e0000 */
[----:B--2---:R-:W-:-:S06]  /*2610*/  WARPGROUP.ARRIVE ;  /* 0x00000000000079c5 */ /* 0x004fcc0000000000 */
[----:B------:R-:W-:Y:S03]  /*2620*/  HGMMA.64x256x8.F32.TF32 R108, gdesc[UR8], R108, gsb0 ;  /* 0x07e00000086c79f0 */ /* 0x000fe6000800286c */
[----:B------:R-:W-:Y:S02]  /*2630*/  WARPGROUP.DEPBAR.LE gsb0, 0x0 ;  /* 0x00008000000079c5 */ /* 0x000fe40000010000 */
[----:B------:R-:W-:Y:S04]  /*2640*/  STL.64 [R1], R108 ;  /* 0x0000006c01007387 */ /* 0x000fe80000100a00 */
        /* <DEDUP_REMOVED lines=63> */
[----:B0-----:R-:W2:Y:S04]  /*2a40*/  LDL.LU R152, [R1+0x580] ;  /* 0x0005800001987983 */ /* 0x001ea80000300800 */
[----:B------:R-:W3:Y:S04]  /*2a50*/  LDL.LU.64 R150, [R1+0x578] ;  /* 0x0005780001967983 */ /* 0x000ee80000300a00 */
        /* <DEDUP_REMOVED lines=20> */
[----:B------:R-:W3:Y:S01]  /*2ba0*/  LDL.LU.64 R108, [R1+0x4d0] ;  /* 0x0004d000016c7983 */ /* 0x000ee20000300a00 */
[----:B------:R-:W-:Y:S01]  /*2bb0*/  UIADD3 UR8, UR6, 0x402, URZ ;  /* 0x0000040206087890 */ /* 0x000fe2000fffe03f */
[----:B------:R-:W-:Y:S01]  /*2bc0*/  UMOV UR9, 0x40000040 ;  /* 0x4000004000097882 */ /* 0x000fe20000000000 */
[----:B---3--:R-:W-:-:S07]  /*2bd0*/  WARPGROUP.ARRIVE ;  /* 0x00000000000079c5 */ /* 0x008fce0000000000 */
[----:B------:R-:W-:Y:S03]  /*2be0*/  HGMMA.64x256x8.F32.TF32 R24, gdesc[UR8], R24, gsb0 ;  /* 0x07e00000081879f0 */ /* 0x000fe60008002818 */
        /* <DEDUP_REMOVED lines=65> */
[----:B0-----:R-:W3:Y:S04]  /*3000*/  LDL.LU.64 R24, [R1] ;  /* 0x0000000001187983 */ /* 0x001ee80000300a00 */
        /* <DEDUP_REMOVED lines=63> */
[----:B------:R-:W-:-:S02]  /*3400*/  UIADD3 UR8, UR6, 0x4, URZ ;  /* 0x0000000406087890 */ /* 0x000fc4000fffe03f */
[----:B------:R-:W-:Y:S01]  /*3410*/  UIADD3 UR10, UR7, 0x4, URZ ;  /* 0x00000004070a7890 */ /* 0x000fe2000fffe03f */
[----:B------:R-:W-:Y:S01]  /*3420*/  UMOV UR9, 0x40000040 ;  /* 0x4000004000097882 */ /* 0x000fe20000000000 */
[----:B------:R-:W-:Y:S01]  /*3430*/  UMOV UR11, 0x40000040 ;  /* 0x40000040000b7882 */ /* 0x000fe20000000000 */
[----:B---3--:R-:W-:-:S06]  /*3440*/  WARPGROUP.ARRIVE ;  /* 0x00000000000079c5 */ /* 0x008fcc0000000000 */
[----:B------:R-:W-:Y:S03]  /*3450*/  HGMMA.64x256x8.F32.TF32 R24, gdesc[UR8], R24, gsb0 ;  /* 0x07e00000081879f0 */ /* 0x000fe60008002818 */
        /* <DEDUP_REMOVED lines=42> */
[----:B------:R-:W3:Y:S01]  /*3700*/  LDL.LU.64 R150, [R1+0x4c8] ;  /* 0x0004c80001967983 */ /* 0x000ee20000300a00 */
[----:B------:R-:W-:-:S02]  /*3710*/  IMAD.MOV.U32 R210, RZ, RZ, R126 ;  /* 0x000000ffffd27224 */ /* 0x000fc400078e007e */
[----:B------:R-:W-:Y:S01]  /*3720*/  IMAD.MOV.U32 R211, RZ, RZ, R127 ;  /* 0x000000ffffd37224 */ /* 0x000fe200078e007f */
[----:B------:R-:W3:Y:S01]  /*3730*/  LDL.LU.64 R148, [R1+0x4c0] ;  /* 0x0004c00001947983 */ /* 0x000ee20000300a00 */
[----:B------:R-:W-:Y:S02]  /*3740*/  IMAD.MOV.U32 R208, RZ, RZ, R124 ;  /* 0x000000ffffd07224 */ /* 0x000fe400078e007c */
[----:B------:R-:W-:Y:S01]  /*3750*/  IMAD.MOV.U32 R209, RZ, RZ, R125 ;  /* 0x000000ffffd17224 */ /* 0x000fe200078e007d */
[----:B------:R-:W3:Y:S01]  /*3760*/  LDL.LU.64 R146, [R1+0x4b8] ;  /* 0x0004b80001927983 */ /* 0x000ee20000300a00 */
        /* <DEDUP_REMOVED lines=122> */
[----:B0-----:R-:W3:Y:S04]  /*3f10*/  LDL.LU.64 R44, [R1+0x320] ;  /* 0x00032000012c7983 */ /* 0x001ee80000300a00 */
        /* <DEDUP_REMOVED lines=11> */
[----:B------:R-:W-:-:S02]  /*3fd0*/  UMOV UR9, 0x40000040 ;  /* 0x4000004000097882 */ /* 0x000fc40000000000 */
[----:B--2---:R-:W-:Y:S01]  /*3fe0*/  STL [R1+0x2b8], R152 ;  /* 0x0002b89801007387 */ /* 0x004fe20000100800 */
[----:B---3--:R-:W-:-:S06]  /*3ff0*/  WARPGROUP.ARRIVE ;  /* 0x00000000000079c5 */ /* 0x008fcc0000000000 */
        /* <DEDUP_REMOVED lines=59> */
[----:B------:R-:W-:Y:S01]  /*43b0*/  IMAD.MOV.U32 R148, RZ, RZ, R222 ;  /* 0x000000ffff947224 */ /* 0x000fe200078e00de */
[----:B------:R-:W-:Y:S01]  /*43c0*/  MOV R222, R19 ;  /* 0x0000001300de7202 */ /* 0x000fe20000000f00 */
[----:B------:R-:W-:-:S02]  /*43d0*/  IMAD.MOV.U32 R149, RZ, RZ, R221 ;  /* 0x000000ffff957224 */ /* 0x000fc400078e00dd */
[----:B------:R-:W-:Y:S02]  /*43e0*/  IMAD.MOV.U32 R150, RZ, RZ, R220 ;  /* 0x000000ffff967224 */ /* 0x000fe400078e00dc */
[----:B------:R-:W-:Y:S02]  /*43f0*/  IMAD.MOV.U32 R151, RZ, RZ, R219 ;  /* 0x000000ffff977224 */ /* 0x000fe400078e00db */
[----:B------:R-:W-:Y:S02]  /*4400*/  IMAD.MOV.U32 R152, RZ, RZ, R218 ;  /* 0x000000ffff987224 */ /* 0x000fe400078e00da */
[----:B------:R-:W-:Y:S02]  /*4410*/  IMAD.MOV.U32 R130, RZ, RZ, R0 ;  /* 0x000000ffff827224 */ /* 0x000fe400078e0000 */
        /* <DEDUP_REMOVED lines=8> */
[----:B------:R-:W-:Y:S01]  /*44a0*/  IMAD.MOV.U32 R218, RZ, RZ, R23 ;  /* 0x000000ffffda7224 */ /* 0x000fe200078e0017 */
[----:B------:R0:W5:Y:S01]  /*44b0*/  LDL.LU R0, [R1+0x2cc] ;  /* 0x0002cc0001007983 */ /* 0x0001620000300800 */
[----:B------:R-:W-:-:S02]  /*44c0*/  IMAD.MOV.U32 R219, RZ, RZ, R22 ;  /* 0x000000ffffdb7224 */ /* 0x000fc400078e0016 */
[----:B------:R-:W-:Y:S01]  /*44d0*/  IMAD.MOV.U32 R220, RZ, RZ, R21 ;  /* 0x000000ffffdc7224 */ /* 0x000fe200078e0015 */
[----:B------:R0:W5:Y:S01]  /*44e0*/  LDL.LU R17, [R1+0x2c8] ;  /* 0x0002c80001117983 */ /* 0x0001620000300800 */
[----:B------:R-:W-:Y:S02]  /*44f0*/  IMAD.MOV.U32 R221, RZ, RZ, R20 ;  /* 0x000000ffffdd7224 */ /* 0x000fe400078e0014 */
[----:B------:R-:W-:Y:S01]  /*4500*/  IMAD.MOV.U32 R223, RZ, RZ, R18 ;  /* 0x000000ffffdf7224 */ /* 0x000fe200078e0012 */
[----:B------:R0:W5:Y:S01]  /*4510*/  LDL.LU R16, [R1+0x2c4] ;  /* 0x0002c40001107983 */ /* 0x0001620000300800 */
[----:B------:R-:W-:Y:S02]  /*4520*/  IMAD.MOV.U32 R224, RZ, RZ, R15 ;  /* 0x000000ffffe07224 */ /* 0x000fe400078e000f */
[----:B------:R-:W-:Y:S01]  /*4530*/  IMAD.MOV.U32 R225, RZ, RZ, R14 ;  /* 0x000000ffffe17224 */ /* 0x000fe200078e000e */
[----:B------:R0:W5:Y:S01]  /*4540*/  LDL.LU R3, [R1+0x2c0] ;  /* 0x0002c00001037983 */ /* 0x0001620000300800 */
[----:B------:R-:W-:-:S02]  /*4550*/  IMAD.MOV.U32 R226, RZ, RZ, R13 ;  /* 0x000000ffffe27224 */ /* 0x000fc400078e000d */
[----:B------:R-:W-:Y:S01]  /*4560*/  IMAD.MOV.U32 R227, RZ, RZ, R12 ;  /* 0x000000ffffe37224 */ /* 0x000fe200078e000c */
[----:B------:R0:W5:Y:S01]  /*4570*/  LDL.LU R2, [R1+0x2bc] ;  /* 0x0002bc0001027983 */ /* 0x0001620000300800 */
[----:B------:R-:W-:Y:S02]  /*4580*/  IMAD.MOV.U32 R228, RZ, RZ, R11 ;  /* 0x000000ffffe47224 */ /* 0x000fe400078e000b */
[----:B------:R-:W-:Y:S02]  /*4590*/  IMAD.MOV.U32 R229, RZ, RZ, R10 ;  /* 0x000000ffffe57224 */ /* 0x000fe400078e000a */
[----:B------:R-:W-:Y:S02]  /*45a0*/  IMAD.MOV.U32 R230, RZ, RZ, R9 ;  /* 0x000000ffffe67224 */ /* 0x000fe400078e0009 */
[----:B------:R-:W-:Y:S02]  /*45b0*/  IMAD.MOV.U32 R231, RZ, RZ, R8 ;  /* 0x000000ffffe77224 */ /* 0x000fe400078e0008 */
[----:B------:R-:W-:-:S02]  /*45c0*/  IMAD.MOV.U32 R232, RZ, RZ, R7 ;  /* 0x000000ffffe87224 */ /* 0x000fc400078e0007 */
[----:B------:R-:W-:Y:S02]  /*45d0*/  IMAD.MOV.U32 R233, RZ, RZ, R6 ;  /* 0x000000ffffe97224 */ /* 0x000fe400078e0006 */
[----:B------:R-:W-:Y:S02]  /*45e0*/  IMAD.MOV.U32 R234, RZ, RZ, R5 ;  /* 0x000000ffffea7224 */ /* 0x000fe400078e0005 */
        /* <DEDUP_REMOVED lines=68> */
[----:B-1----:R0:W5:Y:S04]  /*4a30*/  LDL.LU R152, [R1+0x2b8] ;  /* 0x0002b80001987983 */ /* 0x0021680000300800 */
[----:B------:R-:W2:Y:S04]  /*4a40*/  LDL.LU.64 R150, [R1+0x2b0] ;  /* 0x0002b00001967983 */ /* 0x000ea80000300a00 */
        /* <DEDUP_REMOVED lines=20> */
[----:B------:R-:W2:Y:S01]  /*4b90*/  LDL.LU.64 R108, [R1+0x208] ;  /* 0x00020800016c7983 */ /* 0x000ea20000300a00 */
[----:B------:R-:W-:Y:S01]  /*4ba0*/  UIADD3 UR8, UR6, 0x406, URZ ;  /* 0x0000040606087890 */ /* 0x000fe2000fffe03f */
[----:B------:R-:W-:Y:S01]  /*4bb0*/  UMOV UR9, 0x40000040 ;  /* 0x4000004000097882 */ /* 0x000fe20000000000 */
[----:B--2---:R-:W-:-:S07]  /*4bc0*/  WARPGROUP.ARRIVE ;  /* 0x00000000000079c5 */ /* 0x004fce0000000000 */
[----:B------:R-:W-:Y:S03]  /*4bd0*/  HGMMA.64x256x8.F32.TF32 R24, gdesc[UR8], R24, gsb0 ;  /* 0x07e00000081879f0 */ /* 0x000fe60008002818 */
[----:B------:R-:W-:Y:S02]  /*4be0*/  WARPGROUP.DEPBAR.LE gsb0, 0x0 ;  /* 0x00008000000079c5 */ /* 0x000fe40000010000 */
[----:B0-----:R-:W-:Y:S05]  /*4bf0*/  @!P1 BRA `(.L_x_22) ;  /* 0x0000004000d09947 */ /* 0x001fea0003800000 */
[----:B------:R-:W-:Y:S01]  /*4c00*/  UIADD3 UR7, UR39, 0x1, URZ ;  /* 0x0000000127077890 */ /* 0x000fe2000fffe03f */
[----:B-----5:R-:W-:Y:S01]  /*4c10*/  R2UR UR6, R3 ;  /* 0x00000000030672ca */ /* 0x020fe200000e0000 */
[----:B------:R-:W-:Y:S02]  /*4c20*/  UMOV UR12, UR39 ;  /* 0x00000027000c7c82 */ /* 0x000fe40008000000 */
[----:B------:R-:W-:-:S04]  /*4c30*/  UISETP.NE.AND UP0, UPT, UR7, 0x3, UPT ;  /* 0x000000030700788c */ /* 0x000fc8000bf05270 */
[----:B------:R-:W-:Y:S02]  /*4c40*/  USEL UR8, URZ, 0x1, UP0 ;  /* 0x000000013f087887 */ /* 0x000fe40008000000 */
[----:B------:R-:W-:Y:S02]  /*4c50*/  USEL UR7, UR7, URZ, UP0 ;  /* 0x0000003f07077287 */ /* 0x000fe40008000000 */
[----:B------:R-:W-:-:S06]  /*4c60*/  ULOP3.LUT UR8, UR38, UR8, URZ, 0x3c, !UPT ;  /* 0x0000000826087292 */ /* 0x000fcc000f8e3c3f */
[----:B------:R-:W-:-:S07]  /*4c70*/  MOV R3, UR8 ;  /* 0x0000000800037c02 */ /* 0x000fce0008000f00 */
.L_x_29:
[----:B------:R-:W-:Y:S05]  /*4c80*/  @!P0 BRA `(.L_x_23) ;  /* 0x0000000000048947 */ /* 0x000fea0003800000 */
[----:B------:R-:W-:Y:S01]  /*4c90*/  BPT.TRAP 0x1 ;  /* 0x000000040000795c */ /* 0x000fe20000300000 */
.L_x_23:
[----:B------:R-:W0:Y:S01]  /*4ca0*/  S2UR UR9, SR_CgaCtaId ;  /* 0x00000000000979c3 */ /* 0x000e220000008800 */
[----:B------:R-:W-:Y:S01]  /*4cb0*/  UMOV UR8, 0x400 ;  /* 0x0000040000087882 */ /* 0x000fe20000000000 */
[----:B------:R-:W-:Y:S01]  /*4cc0*/  IMAD.U32 R4, RZ, RZ, UR7 ;  /* 0x00000007ff047e24 */ /* 0x000fe2000f8e00ff */
[----:B------:R-:W-:Y:S01]  /*4cd0*/  SHF.L.U32 R5, R3, 0x1f, RZ ;  /* 0x0000001f03057819 */ /* 0x000fe200000006ff */
[----:B0-----:R-:W-:-:S06]  /*4ce0*/  ULEA UR8, UR9, UR8, 0x18 ;  /* 0x0000000809087291 */ /* 0x001fcc000f8ec03f */
[----:B------:R-:W-:-:S04]  /*4cf0*/  IMAD.U32 R0, RZ, RZ, UR8 ;  /* 0x00000008ff007e24 */ /* 0x000fc8000f8e00ff */
[----:B------:R-:W-:-:S04]  /*4d00*/  IMAD R4, R4, 0x8, R0 ;  /* 0x0000000804047824 */ /* 0x000fc800078e0200 */
[----:B------:R0:W1:Y:S01]  /*4d10*/  SYNCS.PHASECHK.TRANS64.TRYWAIT P1, [R4+URZ], R5 ;  /* 0x00000005040075a7 */ /* 0x000062000802017f */
[----:B------:R-:W-:Y:S05]  /*4d20*/  @!P0 BRA `(.L_x_24) ;  /* 0x0000000000048947 */ /* 0x000fea0003800000 */
[----:B------:R-:W-:Y:S01]  /*4d30*/  BPT.TRAP 0x1 ;  /* 0x000000040000795c */ /* 0x000fe20000300000 */
.L_x_24:
[----:B-1----:R-:W-:Y:S05]  /*4d40*/  @P1 BRA `(.L_x_25) ;  /* 0x0000000000081947 */ /* 0x002fea0003800000 */
[----:B------:R-:W1:Y:S02]  /*4d50*/  SYNCS.PHASECHK.TRANS64.TRYWAIT P1, [R4+URZ], R5 ;  /* 0x00000005040075a7 */ /* 0x000e64000802017f */
[----:B-1----:R-:W-:Y:S05]  /*4d60*/  @!P1 BRA `(.L_x_26) ;  /* 0x0000016400189947 */ /* 0x002fea0003800000 */
.L_x_25:
        /* <DEDUP_REMOVED lines=64> */
[----:B--2---:R-:W2:Y:S04]  /*5170*/  LDL.LU.64 R24, [R1] ;  /* 0x0000000001187983 */ /* 0x004ea80000300a00 */
        /* <DEDUP_REMOVED lines=63> */
[----:B------:R-:W-:-:S02]  /*5570*/  ULEA UR13, UR7, UR4, 0xb ;  /* 0x00000004070d7291 */ /* 0x000fc4000f8e583f */
[----:B------:R-:W-:Y:S01]  /*5580*/  ULEA UR14, UR7, UR5, 0xb ;  /* 0x00000005070e7291 */ /* 0x000fe2000f8e583f */
[----:B------:R-:W-:Y:S01]  /*5590*/  STL [R1+0x2cc], R17 ;  /* 0x0002cc1101007387 */ /* 0x000fe20000100800 */
[----:B------:R-:W-:Y:S01]  /*55a0*/  UMOV UR9, 0x40000040 ;  /* 0x4000004000097882 */ /* 0x000fe20000000000 */
[----:B------:R-:W-:Y:S02]  /*55b0*/  UMOV UR11, 0x40000040 ;  /* 0x40000040000b7882 */ /* 0x000fe40000000000 */
[----:B------:R-:W-:Y:S01]  /*55c0*/  UMOV UR8, UR13 ;  /* 0x0000000d00087c82 */ /* 0x000fe20008000000 */
[----:B------:R-:W-:Y:S01]  /*55d0*/  STL [R1+0x2c8], R16 ;  /* 0x0002c81001007387 */ /* 0x000fe20000100800 */
[----:B------:R-:W-:-:S03]  /*55e0*/  UMOV UR10, UR14 ;  /* 0x0000000e000a7c82 */ /* 0x000fc60008000000 */
[----:B------:R-:W-:Y:S04]  /*55f0*/  STL [R1+0x2c4], R3 ;  /* 0x0002c40301007387 */ /* 0x000fe80000100800 */
[----:B------:R3:W-:Y:S04]  /*5600*/  STL [R1+0x2c0], R2 ;  /* 0x0002c00201007387 */ /* 0x0007e80000100800 */
[----:B------:R4:W-:Y:S01]  /*5610*/  STL [R1+0x2bc], R0 ;  /* 0x0002bc0001007387 */ /* 0x0009e20000100800 */
[----:B--2---:R-:W-:-:S06]  /*5620*/  WARPGROUP.ARRIVE ;  /* 0x00000000000079c5 */ /* 0x004fcc0000000000 */
[----:B------:R-:W-:Y:S03]  /*5630*/  HGMMA.64x256x8.F32.TF32 R24, gdesc[UR8], R24, gsb0 ;  /* 0x07e00000081879f0 */ /* 0x000fe60008002818 */
[----:B------:R-:W-:Y:S02]  /*5640*/  WARPGROUP.DEPBAR.LE gsb0, 0x0 ;  /* 0x00008000000079c5 */ /* 0x000fe40000010000 */
[----:B------:R-:W-:Y:S01]  /*5650*/  STL.64 [R1], R24 ;  /* 0x0000001801007387 */ /* 0x000fe20000100a00 */
[----:B---3--:R-:W-:Y:S01]  /*5660*/  IMAD.MOV.U32 R2, RZ, RZ, R150 ;  /* 0x000000ffff027224 */ /* 0x008fe200078e0096 */
[----:B------:R-:W-:Y:S01]  /*5670*/  MOV R12, R140 ;  /* 0x0000008c000c7202 */ /* 0x000fe20000000f00 */
[----:B----4-:R-:W-:Y:S01]  /*5680*/  IMAD.MOV.U32 R0, RZ, RZ, R151 ;  /* 0x000000ffff007224 */ /* 0x010fe200078e0097 */
[----:B------:R-:W-:Y:S01]  /*5690*/  STL.64 [R1+0x8], R26 ;  /* 0x0000081a01007387 */ /* 0x000fe20000100a00 */
[----:B01----:R-:W-:Y:S01]  /*56a0*/  IMAD.MOV.U32 R4, RZ, RZ, R148 ;  /* 0x000000ffff047224 */ /* 0x003fe200078e0094 */
        /* <DEDUP_REMOVED lines=28> */
[----:B------:R-:W-:Y:S01]  /*5870*/  STL.64 [R1+0x48], R42 ;  /* 0x0000482a01007387 */ /* 0x000fe20000100a00 */
[----:B------:R-:W-:Y:S02]  /*5880*/  IMAD.MOV.U32 R19, RZ, RZ, R133 ;  /* 0x000000ffff137224 */ /* 0x000fe400078e0085 */
[----:B------:R-:W-:Y:S01]  /*5890*/  IMAD.MOV.U32 R22, RZ, RZ, R130 ;  /* 0x000000ffff167224 */ /* 0x000fe200078e0082 */
[----:B------:R0:W-:Y:S01]  /*58a0*/  STL.64 [R1+0x50], R44 ;  /* 0x0000502c01007387 */ /* 0x0001e20000100a00 */
[----:B------:R-:W-:-:S02]  /*58b0*/  IMAD.MOV.U32 R21, RZ, RZ, R131 ;  /* 0x000000ffff157224 */ /* 0x000fc400078e0083 */
[----:B------:R-:W-:Y:S01]  /*58c0*/  IMAD.MOV.U32 R212, RZ, RZ, R128 ;  /* 0x000000ffffd47224 */ /* 0x000fe200078e0080 */
[----:B------:R-:W2:Y:S01]  /*58d0*/  LDL.LU.64 R150, [R1+0x780] ;  /* 0x0007800001967983 */ /* 0x000ea20000300a00 */
[----:B------:R-:W-:Y:S02]  /*58e0*/  IMAD.MOV.U32 R23, RZ, RZ, R129 ;  /* 0x000000ffff177224 */ /* 0x000fe400078e0081 */
[----:B------:R-:W-:Y:S01]  /*58f0*/  IMAD.MOV.U32 R211, RZ, RZ, R127 ;  /* 0x000000ffffd37224 */ /* 0x000fe200078e007f */
[----:B------:R-:W2:Y:S01]  /*5900*/  LDL.LU.64 R148, [R1+0x778] ;  /* 0x0007780001947983 */ /* 0x000ea20000300a00 */
[----:B------:R-:W-:Y:S02]  /*5910*/  IMAD.MOV.U32 R208, RZ, RZ, R124 ;  /* 0x000000ffffd07224 */ /* 0x000fe400078e007c */
[----:B------:R-:W-:Y:S01]  /*5920*/  IMAD.MOV.U32 R209, RZ, RZ, R125 ;  /* 0x000000ffffd17224 */ /* 0x000fe200078e007d */
[----:B------:R-:W2:Y:S01]  /*5930*/  LDL.LU.64 R146, [R1+0x770] ;  /* 0x0007700001927983 */ /* 0x000ea20000300a00 */
        /* <DEDUP_REMOVED lines=108> */
[----:B------:R-:W-:-:S03]  /*6000*/  IMAD.MOV.U32 R234, RZ, RZ, R47 ;  /* 0x000000ffffea7224 */ /* 0x000fc600078e002f */
        /* <DEDUP_REMOVED lines=14> */
[----:B0-----:R-:W2:Y:S04]  /*60f0*/  LDL.LU.64 R44, [R1+0x5d8] ;  /* 0x0005d800012c7983 */ /* 0x001ea80000300a00 */
        /* <DEDUP_REMOVED lines=11> */
[----:B------:R-:W-:-:S02]  /*61b0*/  UMOV UR9, 0x40000040 ;  /* 0x4000004000097882 */ /* 0x000fc40000000000 */
[----:B------:R-:W-:Y:S01]  /*61c0*/  STL [R1+0x580], R152 ;  /* 0x0005809801007387 */ /* 0x000fe20000100800 */
[----:B--2---:R-:W-:-:S06]  /*61d0*/  WARPGROUP.ARRIVE ;  /* 0x00000000000079c5 */ /* 0x004fcc0000000000 */
        /* <DEDUP_REMOVED lines=49> */
[----:B------:R-:W-:Y:S01]  /*64f0*/  MOV R145, R220 ;  /* 0x000000dc00917202 */ /* 0x000fe20000000f00 */
        /* <DEDUP_REMOVED lines=41> */
[----:B------:R-:W-:Y:S01]  /*6790*/  IMAD.MOV.U32 R235, RZ, RZ, R0 ;  /* 0x000000ffffeb7224 */ /* 0x000fe200078e0000 */
[----:B------:R-:W-:Y:S02]  /*67a0*/  UIADD3 UR8, UR13, 0x2, URZ ;  /* 0x000000020d087890 */ /* 0x000fe4000fffe03f */
[----:B------:R-:W-:Y:S01]  /*67b0*/  UIADD3 UR10, UR14, 0x2, URZ ;  /* 0x000000020e0a7890 */ /* 0x000fe2000fffe03f */
[----:B------:R-:W-:Y:S01]  /*67c0*/  UMOV UR9, 0x40000040 ;  /* 0x4000004000097882 */ /* 0x000fe20000000000 */
[----:B------:R-:W-:Y:S01]  /*67d0*/  UMOV UR11, 0x40000040 ;  /* 0x40000040000b7882 */ /* 0x000fe20000000000 */
        /* <DEDUP_REMOVED lines=236> */
[----:B------:R-:W-:Y:S01]  /*76a0*/  STL.64 [R1+0x30], R36 ;  /* 0x0000302401007387 */ /* 0x000fe20000100a00 */
[----:B------:R-:W-:-:S03]  /*76b0*/  IMAD.MOV.U32 R5, RZ, RZ, R150 ;  /* 0x000000ffff057224 */ /* 0x000fc600078e0096 */
[----:B------:R-:W-:Y:S01]  /*76c0*/  STL.64 [R1+0x38], R38 ;  /* 0x0000382601007387 */ /* 0x000fe20000100a00 */
[----:B------:R-:W-:-:S03]  /*76d0*/  IMAD.MOV.U32 R4, RZ, RZ, R151 ;  /* 0x000000ffff047224 */ /* 0x000fc600078e0097 */
[----:B------:R-:W-:Y:S01]  /*76e0*/  STL.64 [R1+0x40], R40 ;  /* 0x0000402801007387 */ /* 0x000fe20000100a00 */
[----:B------:R-:W-:-:S03]  /*76f0*/  IMAD.MOV.U32 R7, RZ, RZ, R148 ;  /* 0x000000ffff077224 */ /* 0x000fc600078e0094 */
[----:B------:R-:W-:Y:S01]  /*7700*/  STL.64 [R1+0x48], R42 ;  /* 0x0000482a01007387 */ /* 0x000fe20000100a00 */
[----:B------:R-:W-:-:S03]  /*7710*/  IMAD.MOV.U32 R6, RZ, RZ, R149 ;  /* 0x000000ffff067224 */ /* 0x000fc600078e0095 */
[----:B------:R0:W-:Y:S01]  /*7720*/  STL.64 [R1+0x50], R44 ;  /* 0x0000502c01007387 */ /* 0x0001e20000100a00 */
[----:B------:R-:W-:Y:S01]  /*7730*/  IMAD.MOV.U32 R9, RZ, RZ, R146 ;  /* 0x000000ffff097224 */ /* 0x000fe200078e0092 */
[----:B------:R-:W-:Y:S01]  /*7740*/  MOV R10, R145 ;  /* 0x00000091000a7202 */ /* 0x000fe20000000f00 */
[----:B------:R-:W-:Y:S01]  /*7750*/  IMAD.MOV.U32 R8, RZ, RZ, R147 ;  /* 0x000000ffff087224 */ /* 0x000fe200078e0093 */
[----:B------:R-:W3:Y:S01]  /*7760*/  LDL.LU.64 R150, [R1+0x4c8] ;  /* 0x0004c80001967983 */ /* 0x000ee20000300a00 */
[----:B------:R-:W-:-:S03]  /*7770*/  IMAD.MOV.U32 R11, RZ, RZ, R144 ;  /* 0x000000ffff0b7224 */ /* 0x000fc600078e0090 */
[----:B------:R-:W3:Y:S01]  /*7780*/  LDL.LU.64 R148, [R1+0x4c0] ;  /* 0x0004c00001947983 */ /* 0x000ee20000300a00 */
[----:B------:R-:W-:Y:S02]  /*7790*/  IMAD.MOV.U32 R13, RZ, RZ, R142 ;  /* 0x000000ffff0d7224 */ /* 0x000fe400078e008e */
        /* <DEDUP_REMOVED lines=355> */
[----:B------:R-:W-:Y:S01]  /*8dd0*/  BPT.TRAP 0x1 ;  /* 0x000000040000795c */ /* 0x000fe20000300000 */
.L_x_27:
[----:B-----5:R-:W-:Y:S01]  /*8de0*/  ISETP.NE.AND P1, PT, R17, RZ, PT ;  /* 0x000000ff1100720c */ /* 0x020fe20003f25270 */
[----:B------:R-:W-:Y:S01]  /*8df0*/  IMAD.U32 R4, RZ, RZ, UR12 ;  /* 0x0000000cff047e24 */ /* 0x000fe2000f8e00ff */
[----:B------:R-:W-:-:S11]  /*8e00*/  UISETP.GT.U32.AND UP0, UPT, UR40, 0x1, UPT ;  /* 0x000000012800788c */ /* 0x000fd6000bf04070 */
[----:B------:R-:W-:-:S04]  /*8e10*/  @P1 IMAD R4, R4, 0x8, R0 ;  /* 0x0000000804041824 */ /* 0x000fc800078e0200 */
[----:B------:R-:W-:-:S05]  /*8e20*/  @P1 VIADD R4, R4, 0x18 ;  /* 0x0000001804041836 */ /* 0x000fca0000000000 */
[----:B------:R-:W-:-:S04]  /*8e30*/  @P1 PRMT R4, R152, 0x654, R4 ;  /* 0x0000065498041816 */ /* 0x000fc80000000004 */
[----:B------:R0:W-:Y:S01]  /*8e40*/  @P1 SYNCS.ARRIVE.TRANS64.RED.A1T0 RZ, [R4+URZ], RZ ;  /* 0x000000ff04ff19a7 */ /* 0x0001e2000810043f */
[----:B------:R-:W-:-:S13]  /*8e50*/  PLOP3.LUT P1, PT, PT, PT, UP0, 0x80, 0x0 ;  /* 0x000000000000781c */ /* 0x000fda0003f2f008 */
[----:B0-----:R-:W-:Y:S05]  /*8e60*/  @P1 BRA `(.L_x_28) ;  /* 0x0000000000041947 */ /* 0x001fea0003800000 */
[----:B------:R-:W-:Y:S01]  /*8e70*/  BPT.TRAP 0x1 ;  /* 0x000000040000795c */ /* 0x000fe20000300000 */
.L_x_28:
[----:B------:R-:W-:Y:S02]  /*8e80*/  UISETP.GT.AND UP2, UPT, UR6, 0x1, UPT ;  /* 0x000000010600788c */ /* 0x000fe4000bf44270 */
[----:B------:R-:W-:Y:S02]  /*8e90*/  UIADD3 UR7, UR7, 0x1, URZ ;  /* 0x0000000107077890 */ /* 0x000fe4000fffe03f */
[----:B------:R-:W-:Y:S02]  /*8ea0*/  UIADD3 UR12, UR12, 0x1, URZ ;  /* 0x000000010c0c7890 */ /* 0x000fe4000fffe03f */
[----:B------:R-:W-:Y:S01]  /*8eb0*/  PLOP3.LUT P1, PT, PT, PT, UP2, 0x80, 0x0 ;  /* 0x000000000000781c */ /* 0x000fe20003f2f028 */
[----:B------:R-:W-:Y:S02]  /*8ec0*/  UISETP.NE.AND UP0, UPT, UR7, 0x3, UPT ;  /* 0x000000030700788c */ /* 0x000fe4000bf05270 */
[----:B------:R-:W-:Y:S02]  /*8ed0*/  UISETP.NE.AND UP1, UPT, UR12, 0x3, UPT ;  /* 0x000000030c00788c */ /* 0x000fe4000bf25270 */
[----:B------:R-:W-:-:S02]  /*8ee0*/  USEL UR8, URZ, 0x1, UP0 ;  /* 0x000000013f087887 */ /* 0x000fc40008000000 */
[----:B------:R-:W-:Y:S02]  /*8ef0*/  UIADD3 UR6, UR6, -0x1, URZ ;  /* 0xffffffff06067890 */ /* 0x000fe4000fffe03f */
[----:B------:R-:W-:Y:S02]  /*8f00*/  USEL UR7, UR7, URZ, UP0 ;  /* 0x0000003f07077287 */ /* 0x000fe40008000000 */
[----:B------:R-:W-:Y:S01]  /*8f10*/  USEL UR12, UR12, URZ, UP1 ;  /* 0x0000003f0c0c7287 */ /* 0x000fe20008800000 */
[----:B------:R-:W-:Y:S01]  /*8f20*/  LOP3.LUT R3, R3, UR8, RZ, 0x3c, !PT ;  /* 0x0000000803037c12 */ /* 0x000fe2000f8e3cff */
[----:B------:R-:W-:Y:S10]  /*8f30*/  @P1 BRA `(.L_x_29) ;  /* 0xffffffbc00501947 */ /* 0x000ff4000383ffff */
.L_x_22:
[----:B-----5:R-:W0:Y:S02]  /*8f40*/  LDC R3, c[0x0][0x28c] ;  /* 0x0000a300ff037b82 */ /* 0x020e240000000800 */
[----:B0-----:R-:W-:-:S13]  /*8f50*/  ISETP.GE.AND P1, PT, R3, 0x1, PT ;  /* 0x000000010300780c */ /* 0x001fda0003f26270 */
[----:B------:R-:W-:Y:S05]  /*8f60*/  @!P1 BRA `(.L_x_30) ;  /* 0x0000000000549947 */ /* 0x000fea0003800000 */
[----:B------:R-:W-:Y:S05]  /*8f70*/  @!P0 BRA `(.L_x_31) ;  /* 0x0000000000048947 */ /* 0x000fea0003800000 */
[----:B------:R-:W-:Y:S01]  /*8f80*/  BPT.TRAP 0x1 ;  /* 0x000000040000795c */ /* 0x000fe20000300000 */
.L_x_31:
[----:B------:R-:W-:Y:S01]  /*8f90*/  ISETP.NE.AND P0, PT, R17, RZ, PT ;  /* 0x000000ff1100720c */ /* 0x000fe20003f05270 */
[----:B------:R-:W-:-:S12]  /*8fa0*/  BSSY B0, `(.L_x_32) ;  /* 0x000000d000007945 */ /* 0x000fd80003800000 */
[----:B------:R-:W-:Y:S05]  /*8fb0*/  @!P0 BRA `(.L_x_33) ;  /* 0x00000000002c8947 */ /* 0x000fea0003800000 */
[----:B------:R-:W-:-:S04]  /*8fc0*/  UISETP.LT.AND UP0, UPT, UR44, 0x1, UPT ;  /* 0x000000012c00788c */ /* 0x000fc8000bf01270 */
[----:B------:R-:W-:-:S04]  /*8fd0*/  USEL UR6, UR44, 0x1, UP0 ;  /* 0x000000012c067887 */ /* 0x000fc80008000000 */
[----:B------:R-:W-:-:S04]  /*8fe0*/  UIADD3 UR6, UR39, UR44, -UR6 ;  /* 0x0000002c27067290 */ /* 0x000fc8000fffe806 */
[----:B------:R-:W-:-:S04]  /*8ff0*/  UIMAD.WIDE.U32 UR4, UR6, -0x55555555, URZ ;  /* 0xaaaaaaab060478a5 */ /* 0x000fc8000f8e003f */
[----:B------:R-:W-:-:S04]  /*9000*/  USHF.R.U32.HI UR4, URZ, 0x1, UR5 ;  /* 0x000000013f047899 */ /* 0x000fc80008011605 */
[----:B------:R-:W-:-:S06]  /*9010*/  UIMAD UR6, UR4, -0x3, UR6 ;  /* 0xfffffffd040678a4 */ /* 0x000fcc000f8e0206 */
[----:B------:R-:W-:-:S05]  /*9020*/  IMAD.U32 R3, RZ, RZ, UR6 ;  /* 0x00000006ff037e24 */ /* 0x000fca000f8e00ff */
[----:B------:R-:W-:-:S05]  /*9030*/  LEA R0, R3, R0, 0x3 ;  /* 0x0000000003007211 */ /* 0x000fca00078e18ff */
[----:B------:R-:W-:-:S05]  /*9040*/  VIADD R0, R0, 0x18 ;  /* 0x0000001800007836 */ /* 0x000fca0000000000 */
[----:B------:R-:W-:-:S04]  /*9050*/  PRMT R0, R152, 0x654, R0 ;  /* 0x0000065498007816 */ /* 0x000fc80000000000 */
[----:B------:R0:W-:Y:S03]  /*9060*/  SYNCS.ARRIVE.TRANS64.RED.A1T0 RZ, [R0+URZ], RZ ;  /* 0x000000ff00ff79a7 */ /* 0x0001e6000810043f */
.L_x_33:
[----:B------:R-:W-:Y:S05]  /*9070*/  BSYNC B0 ;  /* 0x0000000000007941 */ /* 0x000fea0003800000 */
.L_x_32:
[----:B------:R-:W-:-:S06]  /*9080*/  UISETP.GT.U32.AND UP0, UPT, UR40, 0x1, UPT ;  /* 0x000000012800788c */ /* 0x000fcc000bf04070 */
[----:B------:R-:W-:-:S13]  /*9090*/  PLOP3.LUT P0, PT, PT, PT, UP0, 0x80, 0x0 ;  /* 0x000000000000781c */ /* 0x000fda0003f0f008 */
[----:B------:R-:W-:Y:S05]  /*90a0*/  @P0 BRA `(.L_x_30) ;  /* 0x0000000000040947 */ /* 0x000fea0003800000 */
[----:B------:R-:W-:Y:S01]  /*90b0*/  BPT.TRAP 0x1 ;  /* 0x000000040000795c */ /* 0x000fe20000300000 */
.L_x_30:
[----:B------:R-:W1:Y:S01]  /*90c0*/  S2R R8, SR_TID.X ;  /* 0x0000000000087919 */ /* 0x000e620000002100 */
[----:B------:R-:W-:Y:S01]  /*90d0*/  IMAD.MOV.U32 R19, RZ, RZ, 0x6540 ;  /* 0x00006540ff137424 */ /* 0x000fe200078e00ff */
[----:B------:R-:W-:Y:S02]  /*90e0*/  UIMAD.WIDE UR6, UR41, 0x100, URZ ;  /* 0x00000100290678a5 */ /* 0x000fe4000f8e023f */
[----:B------:R-:W-:Y:S01]  /*90f0*/  USHF.R.S32.HI UR10, URZ, 0x1f, UR43 ;  /* 0x0000001f3f0a7899 */ /* 0x000fe2000801142b */
[----:B------:R-:W-:Y:S01]  /*9100*/  ULDC.64 UR8, c[0x0][0x5d0] ;  /* 0x0001740000087ab9 */ /* 0x000fe20000000a00 */
[----:B------:R-:W-:Y:S02]  /*9110*/  USHF.L.U32 UR41, UR41, 0x8, URZ ;  /* 0x0000000829297899 */ /* 0x000fe4000800063f */
[----:B------:R-:W-:Y:S02]  /*9120*/  UIMAD UR4, UR10, UR8, URZ ;  /* 0x000000080a0472a4 */ /* 0x000fe4000f8e023f */
[----:B------:R-:W-:-:S02]  /*9130*/  UIADD3 UR39, UR44, UR39, URZ ;  /* 0x000000272c277290 */ /* 0x000fc4000fffe03f */
[----:B------:R-:W-:Y:S02]  /*9140*/  UIMAD UR4, UR43, UR9, UR4 ;  /* 0x000000092b0472a4 */ /* 0x000fe4000f8e0204 */
[----:B------:R-:W-:Y:S02]  /*9150*/  UISETP.GT.U32.AND UP1, UPT, UR39, 0x2, UPT ;  /* 0x000000022700788c */ /* 0x000fe4000bf24070 */
[----:B------:R-:W-:Y:S02]  /*9160*/  UISETP.GE.U32.AND UP2, UPT, UR44, 0x3, UPT ;  /* 0x000000032c00788c */ /* 0x000fe4000bf46070 */
[----:B------:R-:W-:Y:S01]  /*9170*/  UISETP.LT.U32.AND UP1, UPT, UR44, 0x3, UP1 ;  /* 0x000000032c00788c */ /* 0x000fe20008f21070 */
[--C-:B-1----:R-:W-:Y:S01]  /*9180*/  SHF.R.U32.HI R4, RZ, 0x7, R8.reuse ;  /* 0x00000007ff047819 */ /* 0x102fe20000011608 */
[----:B------:R-:W-:Y:S01]  /*9190*/  IMAD.SHL.U32 R18, R8, 0x2, RZ ;  /* 0x0000000208127824 */ /* 0x000fe200078e00ff */
[----:B------:R-:W-:Y:S02]  /*91a0*/  SHF.R.U32.HI R5, RZ, 0x2, R8 ;  /* 0x00000002ff057819 */ /* 0x000fe40000011608 */
[----:B------:R-:W-:-:S02]  /*91b0*/  LOP3.LUT R4, R4, 0x1, RZ, 0xc0, !PT ;  /* 0x0000000104047812 */ /* 0x000fc400078ec0ff */
[----:B------:R-:W-:Y:S02]  /*91c0*/  LOP3.LUT R6, R8, 0x60, RZ, 0xc0, !PT ;  /* 0x0000006008067812 */ /* 0x000fe400078ec0ff */
[----:B------:R-:W-:Y:S01]  /*91d0*/  LOP3.LUT R5, R5, 0x7, RZ, 0xc0, !PT ;  /* 0x0000000705057812 */ /* 0x000fe200078ec0ff */
[----:B------:R-:W-:Y:S01]  /*91e0*/  IMAD.SHL.U32 R3, R4, 0x40, RZ ;  /* 0x0000004004037824 */ /* 0x000fe200078e00ff */
[----:B------:R-:W-:Y:S02]  /*91f0*/  LOP3.LUT R18, R18, 0x6, RZ, 0xc0, !PT ;  /* 0x0000000612127812 */ /* 0x000fe400078ec0ff */
[----:B------:R-:W-:Y:S02]  /*9200*/  SHF.R.U32.HI R6, RZ, 0x1, R6 ;  /* 0x00000001ff067819 */ /* 0x000fe40000011606 */
[--C-:B------:R-:W-:Y:S02]  /*9210*/  LOP3.LUT R3, R3, 0x40, R5.reuse, 0xe2, !PT ;  /* 0x0000004003037812 */ /* 0x100fe400078ee205 */
[----:B------:R-:W-:Y:S01]  /*9220*/  PRMT R18, R18, R19, UR42 ;  /* 0x0000002a12127e16 */ /* 0x000fe20008000013 */
[----:B------:R-:W-:Y:S01]  /*9230*/  USHF.L.U32 UR42, UR42, 0x8, URZ ;  /* 0x000000082a2a7899 */ /* 0x000fe2000800063f */
[----:B0-----:R-:W-:Y:S01]  /*9240*/  IADD3 R0, RZ, -R6, -R5 ;  /* 0x80000006ff007210 */ /* 0x001fe20007ffe805 */
[----:B------:R-:W-:Y:S01]  /*9250*/  IMAD.MOV.U32 R5, RZ, RZ, -0x2 ;  /* 0xfffffffeff057424 */ /* 0x000fe200078e00ff */
[----:B------:R-:W-:Y:S01]  /*9260*/  LOP3.LUT R3, R3, UR6, R6, 0xfe, !PT ;  /* 0x0000000603037c12 */ /* 0x000fe2000f8efe06 */
[----:B------:R-:W-:Y:S01]  /*9270*/  IMAD.U32 R6, RZ, RZ, UR8 ;  /* 0x00000008ff067e24 */ /* 0x000fe2000f8e00ff */
[----:B------:R-:W-:Y:S01]  /*9280*/  SHF.R.S32.HI R19, RZ, 0x1f, R18 ;  /* 0x0000001fff137819 */ /* 0x000fe20000011412 */
[----:B------:R-:W-:Y:S01]  /*9290*/  ULDC UR8, c[0x0][0x284] ;  /* 0x0000a10000087ab9 */ /* 0x000fe20000000800 */
[----:B------:R-:W-:-:S02]  /*92a0*/  IMAD R0, R4, -0x40, R0 ;  /* 0xffffffc004007824 */ /* 0x000fc400078e0200 */
[----:B------:R-:W-:Y:S02]  /*92b0*/  IMAD.U32 R158, RZ, RZ, UR8 ;  /* 0x00000008ff9e7e24 */ /* 0x000fe4000f8e00ff */
[----:B------:R-:W-:-:S03]  /*92c0*/  IMAD.WIDE.U32 R6, R6, UR43, R18 ;  /* 0x0000002b06067c25 */ /* 0x000fc6000f8e0012 */
[----:B------:R-:W-:Y:S01]  /*92d0*/  IADD3 R158, R158, -UR41, R0 ;  /* 0x800000299e9e7c10 */ /* 0x000fe2000fffe000 */
[----:B------:R-:W-:Y:S01]  /*92e0*/  VIADD R7, R7, UR4 ;  /* 0x0000000407077c36 */ /* 0x000fe20008000000 */
[----:B------:R-:W-:Y:S01]  /*92f0*/  ULDC UR4, c[0x0][0x288] ;  /* 0x0000a20000047ab9 */ /* 0x000fe20000000800 */
[----:B------:R-:W-:Y:S01]  /*9300*/  LOP3.LUT R0, R8, 0x3, RZ, 0xc0, !PT ;  /* 0x0000000308007812 */ /* 0x000fe200078ec0ff */
[----:B------:R-:W-:-:S04]  /*9310*/  UISETP.GE.AND UP0, UPT, UR42, UR4, UPT ;  /* 0x000000042a00728c */ /* 0x000fc8000bf06270 */
[----:B------:R-:W-:Y:S01]  /*9320*/  UISETP.GE.OR UP0, UPT, UR41, UR8, UP0 ;  /* 0x000000082900728c */ /* 0x000fe20008706670 */
[----:B------:R-:W-:Y:S01]  /*9330*/  IMAD R0, R0, R5, UR4 ;  /* 0x0000000400007e24 */ /* 0x000fe2000f8e0205 */
[----:B------:R-:W-:Y:S02]  /*9340*/  UIMAD.WIDE.U32 UR4, UR39, -0x55555555, URZ ;  /* 0xaaaaaaab270478a5 */ /* 0x000fe4000f8e003f */
[----:B------:R-:W-:Y:S01]  /*9350*/  USEL UR8, URZ, 0x1, !UP1 ;  /* 0x000000013f087887 */ /* 0x000fe2000c800000 */
[----:B------:R-:W-:Y:S01]  /*9360*/  VIADD R0, R0, -UR42 ;  /* 0x8000002a00007c36 */ /* 0x000fe20008000000 */
[----:B------:R-:W-:Y:S01]  /*9370*/  PLOP3.LUT P0, PT, PT, PT, UP0, 0x80, 0x0 ;  /* 0x000000000000781c */ /* 0x000fe20003f0f008 */
[----:B------:R-:W-:Y:S02]  /*9380*/  USHF.R.U32.HI UR4, URZ, 0x1, UR5 ;  /* 0x000000013f047899 */ /* 0x000fe40008011605 */
[----:B------:R-:W-:Y:S02]  /*9390*/  ULOP3.LUT UR38, UR38, UR8, URZ, 0x3c, !UPT ;  /* 0x0000000826267292 */ /* 0x000fe4000f8e3c3f */
[----:B------:R-:W-:-:S02]  /*93a0*/  UIMAD UR39, UR4, -0x3, UR39 ;  /* 0xfffffffd042778a4 */ /* 0x000fc4000f8e0227 */
[----:B------:R-:W-:Y:S01]  /*93b0*/  @UP2 ULOP3.LUT UR38, UR38, 0x1, UR4, 0x78, !UPT ;  /* 0x0000000126262892 */ /* 0x000fe2000f8e7804 */
[----:B------:R-:W-:-:S05]  /*93c0*/  UMOV UR41, 0xffffffff ;  /* 0xffffffff00297882 */ /* 0x000fca0000000000 */
[----:B------:R-:W-:Y:S06]  /*93d0*/  @P0 BRA `(.L_x_34) ;  /* 0x000000fc00a00947 */ /* 0x000fec0003800000 */
[----:B------:R-:W-:Y:S01]  /*93e0*/  FSETP.NEU.AND P0, PT, R16, RZ, PT ;  /* 0x000000ff1000720b */ /* 0x000fe20003f0d000 */
[----:B------:R-:W-:Y:S01]  /*93f0*/  ULDC.64 UR8, c[0x0][0x5c8] ;  /* 0x0001720000087ab9 */ /* 0x000fe20000000a00 */
[----:B------:R-:W-:Y:S01]  /*9400*/  ISETP.GT.AND P3, PT, R158, RZ, PT ;  /* 0x000000ff9e00720c */ /* 0x000fe20003f64270 */
[----:B------:R-:W-:Y:S01]  /*9410*/  UIMAD UR4, UR7, UR8, URZ ;  /* 0x00000008070472a4 */ /* 0x000fe2000f8e023f */
[----:B------:R-:W-:Y:S01]  /*9420*/  IMAD.U32 R10, RZ, RZ, UR9 ;  /* 0x00000009ff0a7e24 */ /* 0x000fe2000f8e00ff */
[----:B------:R-:W-:Y:S01]  /*9430*/  BSSY B0, `(.L_x_34) ;  /* 0x0000fe2000007945 */ /* 0x000fe20003800000 */
[----:B------:R-:W-:Y:S01]  /*9440*/  IMAD.WIDE.U32 R6, R3, UR8, R6 ;  /* 0x0000000803067c25 */ /* 0x000fe2000f8e0006 */
[----:B------:R-:W-:-:S03]  /*9450*/  ISETP.GT.AND P1, PT, R0, RZ, P3 ;  /* 0x000000ff0000720c */ /* 0x000fc60001f24270 */
[----:B------:R-:W-:-:S04]  /*9460*/  IMAD R10, R3, R10, UR4 ;  /* 0x00000004030a7e24 */ /* 0x000fc8000f8e020a */
[----:B------:R-:W-:Y:S01]  /*9470*/  IMAD.IADD R10, R7, 0x1, R10 ;  /* 0x00000001070a7824 */ /* 0x000fe200078e020a */
[----:B------:R-:W-:Y:S06]  /*9480*/  @!P0 BRA `(.L_x_35) ;  /* 0x000000ac003c8947 */ /* 0x000fec0003800000 */
[----:B------:R-:W0:Y:S01]  /*9490*/  LDC.64 R22, c[0x0][0x5b8] ;  /* 0x00016e00ff167b82 */ /* 0x000e220000000a00 */
[----:B------:R-:W2:Y:S01]  /*94a0*/  LDL.LU R11, [R1] ;  /* 0x00000000010b7983 */ /* 0x000ea20000300800 */
[----:B------:R-:W-:-:S06]  /*94b0*/  ULDC.64 UR4, c[0x0][0x5c0] ;  /* 0x0001700000047ab9 */ /* 0x000fcc0000000a00 */
[----:B------:R-:W1:Y:S08]  /*94c0*/  LDC.64 R14, c[0x0][0x5b0] ;  /* 0x00016c00ff0e7b82 */ /* 0x000e700000000a00 */
[----:B------:R-:W3:Y:S01]  /*94d0*/  LDC.64 R12, c[0x0][0x5a8] ;  /* 0x00016a00ff0c7b82 */ /* 0x000ee20000000a00 */
[C---:B0-----:R-:W-:Y:S02]  /*94e0*/  IMAD R159, R22.reuse, UR10, RZ ;  /* 0x0000000a169f7c24 */ /* 0x041fe4000f8e02ff */
[----:B------:R-:W-:-:S04]  /*94f0*/  IMAD.WIDE.U32 R154, R22, UR43, R18 ;  /* 0x0000002b169a7c25 */ /* 0x000fc8000f8e0012 */
[----:B------:R-:W-:Y:S01]  /*9500*/  IMAD R159, R23, UR43, R159 ;  /* 0x0000002b179f7c24 */ /* 0x000fe2000f8e029f */
[----:B------:R-:W-:Y:S01]  /*9510*/  MOV R20, R154 ;  /* 0x0000009a00147202 */ /* 0x000fe20000000f00 */
[----:B-1----:R-:W-:Y:S02]  /*9520*/  IMAD R153, R14, UR7, RZ ;  /* 0x000000070e997c24 */ /* 0x002fe4000f8e02ff */
[----:B------:R-:W-:Y:S02]  /*9530*/  IMAD.IADD R21, R155, 0x1, R159 ;  /* 0x000000019b157824 */ /* 0x000fe400078e029f */
[C---:B------:R-:W-:Y:S02]  /*9540*/  IMAD R153, R3.reuse, R15, R153 ;  /* 0x0000000f03997224 */ /* 0x040fe400078e0299 */
[----:B------:R-:W-:-:S04]  /*9550*/  IMAD.WIDE.U32 R4, R3, R14, R20 ;  /* 0x0000000e03047225 */ /* 0x000fc800078e0014 */
[----:B------:R-:W-:Y:S01]  /*9560*/  IMAD.IADD R5, R5, 0x1, R153 ;  /* 0x0000000105057824 */ /* 0x000fe200078e0299 */
[----:B---3--:R-:W-:-:S04]  /*9570*/  LEA R8, P0, R4, R12, 0x2 ;  /* 0x0000000c04087211 */ /* 0x008fc800078010ff */
[----:B------:R-:W-:-:S05]  /*9580*/  LEA.HI.X R9, R4, R13, R5, 0x2, P0 ;  /* 0x0000000d04097211 */ /* 0x000fca00000f1405 */
[----:B------:R-:W3:Y:S01]  /*9590*/  @P1 LDG.E.LTC128B R23, desc[UR36][R8.64] ;  /* 0x0000002408171981 */ /* 0x000ee2000c1e1920 */
[C---:B------:R-:W-:Y:S01]  /*95a0*/  LEA R4, P0, R6.reuse, UR4, 0x2 ;  /* 0x0000000406047c11 */ /* 0x040fe2000f8010ff */
[----:B------:R-:W-:Y:S03]  /*95b0*/  BSSY B1, `(.L_x_36) ;  /* 0x0000010000017945 */ /* 0x000fe60003800000 */
[----:B------:R-:W-:Y:S02]  /*95c0*/  LEA.HI.X R5, R6, UR5, R10, 0x2, P0 ;  /* 0x0000000506057c11 */ /* 0x000fe400080f140a */
[----:B---3--:R-:W-:-:S05]  /*95d0*/  LOP3.LUT R7, R23, 0xffffe000, RZ, 0xc0, !PT ;  /* 0xffffe00017077812 */ /* 0x008fca00078ec0ff */
[----:B------:R-:W-:-:S04]  /*95e0*/  FMUL R7, R7, R16 ;  /* 0x0000001007077220 */ /* 0x000fc80000400000 */
[----:B--2---:R-:W-:-:S05]  /*95f0*/  FFMA R7, R11, R2, R7 ;  /* 0x000000020b077223 */ /* 0x004fca0000000007 */
[----:B------:R-:W-:-:S05]  /*9600*/  F2FP.TF32.F32.PACK_B R7, R7 ;  /* 0x00000007ff07723e */ /* 0x000fca00024050ff */
[----:B------:R0:W-:Y:S02]  /*9610*/  @P1 STG.E desc[UR36][R4.64], R7 ;  /* 0x0000000704001986 */ /* 0x0001e4000c101924 */
[----:B0-----:R-:W-:-:S04]  /*9620*/  IMAD.WIDE.U32 R6, R3, R14, R18 ;  /* 0x0000000e03067225 */ /* 0x001fc800078e0012 */
[----:B------:R-:W-:Y:S02]  /*9630*/  IMAD.IADD R7, R153, 0x1, R7 ;  /* 0x0000000199077824 */ /* 0x000fe400078e0207 */
[----:B------:R-:W-:-:S04]  /*9640*/  IMAD.WIDE.U32 R6, R22, UR43, R6 ;  /* 0x0000002b16067c25 */ /* 0x000fc8000f8e0006 */
[----:B------:R-:W-:Y:S01]  /*9650*/  IMAD.IADD R7, R159, 0x1, R7 ;  /* 0x000000019f077824 */ /* 0x000fe200078e0207 */
[----:B------:R-:W-:-:S04]  /*9660*/  LEA R10, P0, R6, R12, 0x2 ;  /* 0x0000000c060a7211 */ /* 0x000fc800078010ff */
[----:B------:R-:W-:Y:S02]  /*9670*/  LEA.HI.X R11, R6, R13, R7, 0x2, P0 ;  /* 0x0000000d060b7211 */ /* 0x000fe400000f1407 */
[----:B------:R-:W-:-:S13]  /*9680*/  ISETP.GT.AND P0, PT, R0, 0x1, P3 ;  /* 0x000000010000780c */ /* 0x000fda0001f04270 */
[----:B------:R-:W-:Y:S05]  /*9690*/  @!P0 BRA `(.L_x_37) ;  /* 0x0000000000048947 */ /* 0x000fea0003800000 */
[----:B------:R0:W5:Y:S02]  /*96a0*/  LDG.E.LTC128B R23, desc[UR36][R10.64+0x4] ;  /* 0x000004240a177981 */ /* 0x000164000c1e1920 */
.L_x_37:
[----:B------:R-:W-:Y:S05]  /*96b0*/  BSYNC B1 ;  /* 0x0000000000017941 */ /* 0x000fea0003800000 */
.L_x_36:
[----:B------:R-:W2:Y:S01]  /*96c0*/  LDL.LU R7, [R1+0x4] ;  /* 0x0000040001077983 */ /* 0x000ea20000300800 */
[----:B-----5:R-:W-:Y:S01]  /*96d0*/  LOP3.LUT R6, R23, 0xffffe000, RZ, 0xc0, !PT ;  /* 0xffffe00017067812 */ /* 0x020fe200078ec0ff */
[C---:B------:R-:W-:Y:S01]  /*96e0*/  IMAD.SHL.U32 R156, R14.reuse, 0x8, RZ ;  /* 0x000000080e9c7824 */ /* 0x040fe200078e00ff */
[----:B------:R-:W-:Y:S01]  /*96f0*/  SHF.L.U64.HI R157, R14, 0x3, R15 ;  /* 0x000000030e9d7819 */ /* 0x000fe2000001020f */
[----:B------:R-:W3:Y:S02]  /*9700*/  LDL.LU R160, [R1+0x8] ;  /* 0x0000080001a07983 */ /* 0x000ee40000300800 */
[----:B------:R-:W-:-:S04]  /*9710*/  FMUL R6, R6, R16 ;  /* 0x0000001006067220 */ /* 0x000fc80000400000 */
[----:B--2---:R-:W-:-:S05]  /*9720*/  FFMA R6, R7, R2, R6 ;  /* 0x0000000207067223 */ /* 0x004fca0000000006 */
[----:B------:R-:W-:-:S05]  /*9730*/  F2FP.TF32.F32.PACK_B R6, R6 ;  /* 0x00000006ff06723e */ /* 0x000fca00024050ff */
[----:B------:R1:W-:Y:S01]  /*9740*/  @P0 STG.E desc[UR36][R4.64+0x4], R6 ;  /* 0x0000040604000986 */ /* 0x0003e2000c101924 */
[----:B------:R-:W-:-:S04]  /*9750*/  ISETP.GT.AND P0, PT, R158, 0x8, PT ;  /* 0x000000089e00780c */ /* 0x000fc80003f04270 */
[----:B------:R-:W-:Y:S01]  /*9760*/  ISETP.GT.AND P1, PT, R0, RZ, P0 ;  /* 0x000000ff0000720c */ /* 0x000fe20000724270 */
[----:B-1----:R-:W-:-:S04]  /*9770*/  IMAD.WIDE.U32 R6, R3, R14, R156 ;  /* 0x0000000e03067225 */ /* 0x002fc800078e009c */
[----:B------:R-:W-:Y:S01]  /*9780*/  IMAD.IADD R153, R153, 0x1, R7 ;  /* 0x0000000199997824 */ /* 0x000fe200078e0207 */
[----:B------:R-:W-:-:S05]  /*9790*/  IADD3 R7, P2, R154, R6, RZ ;  /* 0x000000069a077210 */ /* 0x000fca0007f5e0ff */
[----:B------:R-:W-:Y:S01]  /*97a0*/  IMAD.X R9, R153, 0x1, R21, P2 ;  /* 0x0000000199097824 */ /* 0x000fe200010e0615 */
[----:B------:R-:W-:-:S04]  /*97b0*/  LEA R8, P2, R7, R12, 0x2 ;  /* 0x0000000c07087211 */ /* 0x000fc800078410ff */
[----:B------:R-:W-:-:S05]  /*97c0*/  LEA.HI.X R9, R7, R13, R9, 0x2, P2 ;  /* 0x0000000d07097211 */ /* 0x000fca00010f1409 */
[----:B------:R1:W2:Y:S01]  /*97d0*/  @P1 LDG.E.LTC128B R23, desc[UR36][R8.64] ;  /* 0x0000002408171981 */ /* 0x0002a2000c1e1920 */
[----:B------:R-:W-:Y:S01]  /*97e0*/  IADD3 R6, P2, R18, R6, RZ ;  /* 0x0000000612067210 */ /* 0x000fe20007f5e0ff */
[----:B------:R-:W-:Y:S01]  /*97f0*/  IMAD.U32 R161, RZ, RZ, UR8 ;  /* 0x00000008ffa17e24 */ /* 0x000fe2000f8e00ff */
[----:B------:R-:W-:Y:S01]  /*9800*/  ISETP.GT.AND P4, PT, R0, 0x1, P0 ;  /* 0x000000010000780c */ /* 0x000fe20000784270 */
[----:B------:R-:W-:Y:S02]  /*9810*/  BSSY B1, `(.L_x_38) ;  /* 0x0000013000017945 */ /* 0x000fe40003800000 */
[----:B------:R-:W-:Y:S02]  /*9820*/  IMAD.X R7, R19, 0x1, R153, P2 ;  /* 0x0000000113077824 */ /* 0x000fe400010e0699 */
[----:B------:R-:W-:Y:S02]  /*9830*/  IMAD.SHL.U32 R161, R161, 0x20, RZ ;  /* 0x00000020a1a17824 */ /* 0x000fe400078e00ff */
[----:B------:R-:W-:-:S04]  /*9840*/  IMAD.WIDE.U32 R6, R22, UR43, R6 ;  /* 0x0000002b16067c25 */ /* 0x000fc8000f8e0006 */
[----:B------:R-:W-:Y:S01]  /*9850*/  IMAD.IADD R7, R159, 0x1, R7 ;  /* 0x000000019f077824 */ /* 0x000fe200078e0207 */
[----:B-1----:R-:W-:-:S04]  /*9860*/  LEA R8, P2, R6, R12, 0x2 ;  /* 0x0000000c06087211 */ /* 0x002fc800078410ff */
[----:B------:R-:W-:Y:S01]  /*9870*/  LEA.HI.X R9, R6, R13, R7, 0x2, P2 ;  /* 0x0000000d06097211 */ /* 0x000fe200010f1407 */
[----:B------:R-:W-:Y:S01]  /*9880*/  IMAD.U32 R6, RZ, RZ, UR8 ;  /* 0x00000008ff067e24 */ /* 0x000fe2000f8e00ff */
[----:B--2---:R-:W-:-:S05]  /*9890*/  LOP3.LUT R153, R23, 0xffffe000, RZ, 0xc0, !PT ;  /* 0xffffe00017997812 */ /* 0x004fca00078ec0ff */
[----:B------:R-:W-:-:S04]  /*98a0*/  FMUL R153, R153, R16 ;  /* 0x0000001099997220 */ /* 0x000fc80000400000 */
[----:B---3--:R-:W-:Y:S01]  /*98b0*/  FFMA R153, R160, R2, R153 ;  /* 0x00000002a0997223 */ /* 0x008fe20000000099 */
[----:B------:R-:W-:-:S04]  /*98c0*/  IMAD.U32 R160, RZ, RZ, UR9 ;  /* 0x00000009ffa07e24 */ /* 0x000fc8000f8e00ff */
[----:B------:R-:W-:Y:S02]  /*98d0*/  F2FP.TF32.F32.PACK_B R153, R153 ;  /* 0x00000099ff99723e */ /* 0x000fe400024050ff */
[----:B------:R-:W-:Y:S02]  /*98e0*/  SHF.L.U64.HI R160, R6, 0x5, R160 ;  /* 0x0000000506a07819 */ /* 0x000fe400000102a0 */
[----:B------:R-:W-:-:S04]  /*98f0*/  IADD3 R6, P2, R161, R4, RZ ;  /* 0x00000004a1067210 */ /* 0x000fc80007f5e0ff */
[----:B------:R-:W-:-:S05]  /*9900*/  IADD3.X R7, R160, R5, RZ, P2, !PT ;  /* 0x00000005a0077210 */ /* 0x000fca00017fe4ff */
[----:B------:R1:W-:Y:S01]  /*9910*/  @P1 STG.E desc[UR36][R6.64], R153 ;  /* 0x0000009906001986 */ /* 0x0003e2000c101924 */
[----:B------:R-:W-:Y:S05]  /*9920*/  @!P4 BRA `(.L_x_39) ;  /* 0x000000000004c947 */ /* 0x000fea0003800000 */
[----:B------:R2:W5:Y:S02]  /*9930*/  LDG.E.LTC128B R23, desc[UR36][R8.64+0x4] ;  /* 0x0000042408177981 */ /* 0x000564000c1e1920 */
.L_x_39:
[----:B------:R-:W-:Y:S05]  /*9940*/  BSYNC B1 ;  /* 0x0000000000017941 */ /* 0x000fea0003800000 */
.L_x_38:
[----:B------:R-:W3:Y:S01]  /*9950*/  LDL.LU R162, [R1+0xc] ;  /* 0x00000c0001a27983 */ /* 0x000ee20000300800 */
[----:B-1---5:R-:W-:Y:S01]  /*9960*/  LOP3.LUT R153, R23, 0xffffe000, RZ, 0xc0, !PT ;  /* 0xffffe00017997812 */ /* 0x022fe200078ec0ff */
[----:B------:R-:W-:Y:S01]  /*9970*/  BSSY B1, `(.L_x_40) ;  /* 0x0000009000017945 */ /* 0x000fe20003800000 */
[----:B------:R-:W-:-:S03]  /*9980*/  ISETP.GT.AND P1, PT, R0, 0x8, P3 ;  /* 0x000000080000780c */ /* 0x000fc60001f24270 */
[----:B------:R-:W-:-:S04]  /*9990*/  FMUL R153, R153, R16 ;  /* 0x0000001099997220 */ /* 0x000fc80000400000 */
[----:B---3--:R-:W-:-:S05]  /*99a0*/  FFMA R153, R162, R2, R153 ;  /* 0x00000002a2997223 */ /* 0x008fca0000000099 */
[----:B------:R-:W-:-:S05]  /*99b0*/  F2FP.TF32.F32.PACK_B R153, R153 ;  /* 0x00000099ff99723e */ /* 0x000fca00024050ff */
[----:B------:R1:W-:Y:S02]  /*99c0*/  @P4 STG.E desc[UR36][R6.64+0x4], R153 ;  /* 0x0000049906004986 */ /* 0x0003e4000c101924 */
[----:B-1----:R-:W-:Y:S01]  /*99d0*/  IMAD.MOV.U32 R153, RZ, RZ, R23 ;  /* 0x000000ffff997224 */ /* 0x002fe200078e0017 */
[----:B------:R-:W-:Y:S06]  /*99e0*/  @!P1 BRA `(.L_x_41) ;  /* 0x0000000000049947 */ /* 0x000fec0003800000 */
[----:B------:R1:W5:Y:S02]  /*99f0*/  LDG.E.LTC128B R153, desc[UR36][R10.64+0x20] ;  /* 0x000020240a997981 */ /* 0x000364000c1e1920 */
.L_x_41:
[----:B------:R-:W-:Y:S05]  /*9a00*/  BSYNC B1 ;  /* 0x0000000000017941 */ /* 0x000fea0003800000 */
.L_x_40:
[----:B------:R-:W3:Y:S01]  /*9a10*/  LDL.LU R162, [R1+0x10] ;  /* 0x0000100001a27983 */ /* 0x000ee20000300800 */
[----:B-----5:R-:W-:Y:S01]  /*9a20*/  LOP3.LUT R23, R153, 0xffffe000, RZ, 0xc0, !PT ;  /* 0xffffe00099177812 */ /* 0x020fe200078ec0ff */
[----:B------:R-:W-:Y:S01]  /*9a30*/  BSSY B1, `(.L_x_42) ;  /* 0x0000008000017945 */ /* 0x000fe20003800000 */
[----:B------:R-:W-:-:S03]  /*9a40*/  ISETP.GT.AND P2, PT, R0, 0x9, P3 ;  /* 0x000000090000780c */ /* 0x000fc60001f44270 */
[----:B------:R-:W-:-:S04]  /*9a50*/  FMUL R23, R23, R16 ;  /* 0x0000001017177220 */ /* 0x000fc80000400000 */
[----:B---3--:R-:W-:-:S05]  /*9a60*/  FFMA R23, R162, R2, R23 ;  /* 0x00000002a2177223 */ /* 0x008fca0000000017 */
[----:B------:R-:W-:-:S05]  /*9a70*/  F2FP.TF32.F32.PACK_B R23, R23 ;  /* 0x00000017ff17723e */ /* 0x000fca00024050ff */
[----:B------:R3:W-:Y:S01]  /*9a80*/  @P1 STG.E desc[UR36][R4.64+0x20], R23 ;  /* 0x0000201704001986 */ /* 0x0007e2000c101924 */
[----:B------:R-:W-:Y:S05]  /*9a90*/  @!P2 BRA `(.L_x_43) ;  /* 0x000000000004a947 */ /* 0x000fea0003800000 */
[----:B------:R4:W5:Y:S02]  /*9aa0*/  LDG.E.LTC128B R153, desc[UR36][R10.64+0x24] ;  /* 0x000024240a997981 */ /* 0x000964000c1e1920 */
.L_x_43:
[----:B------:R-:W-:Y:S05]  /*9ab0*/  BSYNC B1 ;  /* 0x0000000000017941 */ /* 0x000fea0003800000 */
.L_x_42:
[----:B------:R-:W2:Y:S01]  /*9ac0*/  LDL.LU R162, [R1+0x14] ;  /* 0x0000140001a27983 */ /* 0x000ea20000300800 */
[----:B---3-5:R-:W-:Y:S01]  /*9ad0*/  LOP3.LUT R23, R153, 0xffffe000, RZ, 0xc0, !PT ;  /* 0xffffe00099177812 */ /* 0x028fe200078ec0ff */
[----:B------:R-:W-:Y:S01]  /*9ae0*/  BSSY B1, `(.L_x_44) ;  /* 0x0000008000017945 */ /* 0x000fe20003800000 */
[----:B------:R-:W-:-:S03]  /*9af0*/  ISETP.GT.AND P1, PT, R0, 0x8, P0 ;  /* 0x000000080000780c */ /* 0x000fc60000724270 */
[----:B------:R-:W-:-:S04]  /*9b00*/  FMUL R23, R23, R16 ;  /* 0x0000001017177220 */ /* 0x000fc80000400000 */
[----:B--2---:R-:W-:-:S05]  /*9b10*/  FFMA R23, R162, R2, R23 ;  /* 0x00000002a2177223 */ /* 0x004fca0000000017 */
[----:B------:R-:W-:-:S05]  /*9b20*/  F2FP.TF32.F32.PACK_B R23, R23 ;  /* 0x00000017ff17723e */ /* 0x000fca00024050ff */
[----:B------:R2:W-:Y:S01]  /*9b30*/  @P2 STG.E desc[UR36][R4.64+0x24], R23 ;  /* 0x0000241704002986 */ /* 0x0005e2000c101924 */
[----:B------:R-:W-:Y:S05]  /*9b40*/  @!P1 BRA `(.L_x_45) ;  /* 0x0000000000049947 */ /* 0x000fea0003800000 */
[----:B------:R3:W5:Y:S02]  /*9b50*/  LDG.E.LTC128B R153, desc[UR36][R8.64+0x20] ;  /* 0x0000202408997981 */ /* 0x000764000c1e1920 */
.L_x_45:
[----:B------:R-:W-:Y:S05]  /*9b60*/  BSYNC B1 ;  /* 0x0000000000017941 */ /* 0x000fea0003800000 */
.L_x_44:
[----:B------:R-:W4:Y:S01]  /*9b70*/  LDL.LU R162, [R1+0x18] ;  /* 0x0000180001a27983 */ /* 0x000f220000300800 */
[----:B--2--5:R-:W-:Y:S01]  /*9b80*/  LOP3.LUT R23, R153, 0xffffe000, RZ, 0xc0, !PT ;  /* 0xffffe00099177812 */ /* 0x024fe200078ec0ff */
[----:B------:R-:W-:Y:S01]  /*9b90*/  BSSY B1, `(.L_x_46) ;  /* 0x0000008000017945 */ /* 0x000fe20003800000 */
[----:B------:R-:W-:-:S03]  /*9ba0*/  ISETP.GT.AND P2, PT, R0, 0x9, P0 ;  /* 0x000000090000780c */ /* 0x000fc60000744270 */
[----:B------:R-:W-:-:S04]  /*9bb0*/  FMUL R23, R23, R16 ;  /* 0x0000001017177220 */ /* 0x000fc80000400000 */
[----:B----4-:R-:W-:-:S05]  /*9bc0*/  FFMA R23, R162, R2, R23 ;  /* 0x00000002a2177223 */ /* 0x010fca0000000017 */
[----:B------:R-:W-:-:S05]  /*9bd0*/  F2FP.TF32.F32.PACK_B R23, R23 ;  /* 0x00000017ff17723e */ /* 0x000fca00024050ff */
[----:B------:R2:W-:Y:S01]  /*9be0*/  @P1 STG.E desc[UR36][R6.64+0x20], R23 ;  /* 0x0000201706001986 */ /* 0x0005e2000c101924 */
[----:B------:R-:W-:Y:S05]  /*9bf0*/  @!P2 BRA `(.L_x_47) ;  /* 0x000000000004a947 */ /* 0x000fea0003800000 */
[----:B------:R4:W5:Y:S02]  /*9c00*/  LDG.E.LTC128B R153, desc[UR36][R8.64+0x24] ;  /* 0x0000242408997981 */ /* 0x000964000c1e1920 */
.L_x_47:
[----:B------:R-:W-:Y:S05]  /*9c10*/  BSYNC B1 ;  /* 0x0000000000017941 */ /* 0x000fea0003800000 */
.L_x_46:
[----:B------:R-:W3:Y:S01]  /*9c20*/  LDL.LU R162, [R1+0x1c] ;  /* 0x00001c0001a27983 */ /* 0x000ee20000300800 */
[----:B--2--5:R-:W-:Y:S01]  /*9c30*/  LOP3.LUT R23, R153, 0xffffe000, RZ, 0xc0, !PT ;  /* 0xffffe00099177812 */ /* 0x024fe200078ec0ff */
        /* <DEDUP_REMOVED lines=8> */
.L_x_49:
[----:B------:R-:W-:Y:S05]  /*9cc0*/  BSYNC B1 ;  /* 0x0000000000017941 */ /* 0x000fea0003800000 */
.L_x_48:
        /* <DEDUP_REMOVED lines=10> */
.L_x_51:
[----:B------:R-:W-:Y:S05]  /*9d70*/  BSYNC B1 ;  /* 0x0000000000017941 */ /* 0x000fea0003800000 */
.L_x_50:
        /* <DEDUP_REMOVED lines=10> */
.L_x_53:
[----:B------:R-:W-:Y:S05]  /*9e20*/  BSYNC B1 ;  /* 0x0000000000017941 */ /* 0x000fea0003800000 */
.L_x_52:
        /* <DEDUP_REMOVED lines=10> */
.L_x_55:
[----:B------:R-:W-:Y:S05]  /*9ed0*/  BSYNC B1 ;  /* 0x0000000000017941 */ /* 0x000fea0003800000 */
.L_x_54:
        /* <DEDUP_REMOVED lines=10> */
.L_x_57:
[----:B------:R-:W-:Y:S05]  /*9f80*/  BSYNC B1 ;  /* 0x0000000000017941 */ /* 0x000fea0003800000 */
.L_x_56:
        /* <DEDUP_REMOVED lines=10> */
.L_x_59:
[----:B------:R-:W-:Y:S05]  /*a030*/  BSYNC B1 ;  /* 0x0000000000017941 */ /* 0x000fea0003800000 */
.L_x_58:
        /* <DEDUP_REMOVED lines=10> */
.L_x_61:
[----:B------:R-:W-:Y:S05]  /*a0e0*/  BSYNC B1 ;  /* 0x0000000000017941 */ /* 0x000fea0003800000 */
.L_x_60:
        /* <DEDUP_REMOVED lines=10> */
.L_x_63:
[----:B------:R-:W-:Y:S05]  /*a190*/  BSYNC B1 ;  /* 0x0000000000017941 */ /* 0x000fea0003800000 */
.L_x_62:
        /* <DEDUP_REMOVED lines=10> */
.L_x_65:
[----:B------:R-:W-:Y:S05]  /*a240*/  BSYNC B1 ;  /* 0x0000000000017941 */ /* 0x000fea0003800000 */
.L_x_64:
        /* <DEDUP_REMOVED lines=10> */
.L_x_67:
[----:B------:R-:W-:Y:S05]  /*a2f0*/  BSYNC B1 ;  /* 0x0000000000017941 */ /* 0x000fea0003800000 */
.L_x_66:
        /* <DEDUP_REMOVED lines=10> */
.L_x_69:
[----:B------:R-:W-:Y:S05]  /*a3a0*/  BSYNC B1 ;  /* 0x0000000000017941 */ /* 0x000fea0003800000 */
.L_x_68:
        /* <DEDUP_REMOVED lines=10> */
.L_x_71:
[----:B------:R-:W-:Y:S05]  /*a450*/  BSYNC B1 ;  /* 0x0000000000017941 */ /* 0x000fea0003800000 */
.L_x_70:
        /* <DEDUP_REMOVED lines=10> */
.L_x_73:
[----:B------:R-:W-:Y:S05]  /*a500*/  BSYNC B1 ;  /* 0x0000000000017941 */ /* 0x000fea0003800000 */
.L_x_72:
        /* <DEDUP_REMOVED lines=10> */
.L_x_75:
[----:B------:R-:W-:Y:S05]  /*a5b0*/  BSYNC B1 ;  /* 0x0000000000017941 */ /* 0x000fea0003800000 */
.L_x_74:
        /* <DEDUP_REMOVED lines=10> */
.L_x_77:
[----:B------:R-:W-:Y:S05]  /*a660*/  BSYNC B1 ;  /* 0x0000000000017941 */ /* 0x000fea0003800000 */
.L_x_76:
        /* <DEDUP_REMOVED lines=10> */
.L_x_79:
[----:B------:R-:W-:Y:S05]  /*a710*/  BSYNC B1 ;  /* 0x0000000000017941 */ /* 0x000fea0003800000 */
.L_x_78:
        /* <DEDUP_REMOVED lines=10> */
.L_x_81:
[----:B------:R-:W-:Y:S05]  /*a7c0*/  BSYNC B1 ;  /* 0x0000000000017941 */ /* 0x000fea0003800000 */
.L_x_80:
        /* <DEDUP_REMOVED lines=10> */
.L_x_83:
[----:B------:R-:W-:Y:S05]  /*a870*/  BSYNC B1 ;  /* 0x0000000000017941 */ /* 0x000fea0003800000 */
.L_x_82:
        /* <DEDUP_REMOVED lines=10> */
.L_x_85:
[----:B------:R-:W-:Y:S05]  /*a920*/  BSYNC B1 ;  /* 0x0000000000017941 */ /* 0x000fea0003800000 */
.L_x_84:
        /* <DEDUP_REMOVED lines=10> */
.L_x_87:
[----:B------:R-:W-:Y:S05]  /*a9d0*/  BSYNC B1 ;  /* 0x0000000000017941 */ /* 0x000fea0003800000 */
.L_x_86:
        /* <DEDUP_REMOVED lines=10> */
.L_x_89:
[----:B------:R-:W-:Y:S05]  /*aa80*/  BSYNC B1 ;  /* 0x0000000000017941 */ /* 0x000fea0003800000 */
.L_x_88:
        /* <DEDUP_REMOVED lines=10> */
.L_x_91:
[----:B------:R-:W-:Y:S05]  /*ab30*/  BSYNC B1 ;  /* 0x0000000000017941 */ /* 0x000fea0003800000 */
.L_x_90:
        /* <DEDUP_REMOVED lines=10> */
.L_x_93:
[----:B------:R-:W-:Y:S05]  /*abe0*/  BSYNC B1 ;  /* 0x0000000000017941 */ /* 0x000fea0003800000 */
.L_x_92:
        /* <DEDUP_REMOVED lines=10> */
.L_x_95:
[----:B------:R-:W-:Y:S05]  /*ac90*/  BSYNC B1 ;  /* 0x0000000000017941 */ /* 0x000fea0003800000 */
.L_x_94:
        /* <DEDUP_REMOVED lines=10> */
.L_x_97:
[----:B------:R-:W-:Y:S05]  /*ad40*/  BSYNC B1 ;  /* 0x0000000000017941 */ /* 0x000fea0003800000 */
.L_x_96:
        /* <DEDUP_REMOVED lines=10> */
.L_x_99:
[----:B------:R-:W-:Y:S05]  /*adf0*/  BSYNC B1 ;  /* 0x0000000000017941 */ /* 0x000fea0003800000 */
.L_x_98:
        /* <DEDUP_REMOVED lines=10> */
.L_x_101:
[----:B------:R-:W-:Y:S05]  /*aea0*/  BSYNC B1 ;  /* 0x0000000000017941 */ /* 0x000fea0003800000 */
.L_x_100:
        /* <DEDUP_REMOVED lines=10> */
.L_x_103:
[----:B------:R-:W-:Y:S05]  /*af50*/  BSYNC B1 ;  /* 0x0000000000017941 */ /* 0x000fea0003800000 */
.L_x_102:
        /* <DEDUP_REMOVED lines=10> */
.L_x_105:
[----:B------:R-:W-:Y:S05]  /*b000*/  BSYNC B1 ;  /* 0x0000000000017941 */ /* 0x000fea0003800000 */
.L_x_104:
        /* <DEDUP_REMOVED lines=10> */
.L_x_107:
[----:B------:R-:W-:Y:S05]  /*b0b0*/  BSYNC B1 ;  /* 0x0000000000017941 */ /* 0x000fea0003800000 */
.L_x_106:
        /* <DEDUP_REMOVED lines=10> */
.L_x_109:
[----:B------:R-:W-:Y:S05]  /*b160*/  BSYNC B1 ;  /* 0x0000000000017941 */ /* 0x000fea0003800000 */
.L_x_108:
        /* <DEDUP_REMOVED lines=10> */
.L_x_111:
[----:B------:R-:W-:Y:S05]  /*b210*/  BSYNC B1 ;  /* 0x0000000000017941 */ /* 0x000fea0003800000 */
.L_x_110:
        /* <DEDUP_REMOVED lines=10> */
.L_x_113:
[----:B------:R-:W-:Y:S05]  /*b2c0*/  BSYNC B1 ;  /* 0x0000000000017941 */ /* 0x000fea0003800000 */
.L_x_112:
        /* <DEDUP_REMOVED lines=10> */
.L_x_115:
[----:B------:R-:W-:Y:S05]  /*b370*/  BSYNC B1 ;  /* 0x0000000000017941 */ /* 0x000fea0003800000 */
.L_x_114:
        /* <DEDUP_REMOVED lines=10> */
.L_x_117:
[----:B------:R-:W-:Y:S05]  /*b420*/  BSYNC B1 ;  /* 0x0000000000017941 */ /* 0x000fea0003800000 */
.L_x_116:
        /* <DEDUP_REMOVED lines=10> */
.L_x_119:
[----:B------:R-:W-:Y:S05]  /*b4d0*/  BSYNC B1 ;  /* 0x0000000000017941 */ /* 0x000fea0003800000 */
.L_x_118:
        /* <DEDUP_REMOVED lines=10> */
.L_x_121:
[----:B------:R-:W-:Y:S05]  /*b580*/  BSYNC B1 ;  /* 0x0000000000017941 */ /* 0x000fea0003800000 */
.L_x_120:
        /* <DEDUP_REMOVED lines=10> */
.L_x_123:
[----:B------:R-:W-:Y:S05]  /*b630*/  BSYNC B1 ;  /* 0x0000000000017941 */ /* 0x000fea0003800000 */
.L_x_122:
        /* <DEDUP_REMOVED lines=10> */
.L_x_125:
[----:B------:R-:W-:Y:S05]  /*b6e0*/  BSYNC B1 ;  /* 0x0000000000017941 */ /* 0x000fea0003800000 */
.L_x_124:
        /* <DEDUP_REMOVED lines=10> */
.L_x_127:
[----:B------:R-:W-:Y:S05]  /*b790*/  BSYNC B1 ;  /* 0x0000000000017941 */ /* 0x000fea0003800000 */
.L_x_126:
        /* <DEDUP_REMOVED lines=10> */
.L_x_129:
[----:B------:R-:W-:Y:S05]  /*b840*/  BSYNC B1 ;  /* 0x0000000000017941 */ /* 0x000fea0003800000 */
.L_x_128:
        /* <DEDUP_REMOVED lines=10> */
.L_x_131:
[----:B------:R-:W-:Y:S05]  /*b8f0*/  BSYNC B1 ;  /* 0x0000000000017941 */ /* 0x000fea0003800000 */
.L_x_130:
        /* <DEDUP_REMOVED lines=10> */
.L_x_133:
[----:B------:R-:W-:Y:S05]  /*b9a0*/  BSYNC B1 ;  /* 0x0000000000017941 */ /* 0x000fea0003800000 */
.L_x_132:
        /* <DEDUP_REMOVED lines=10> */
.L_x_135:
[----:B------:R-:W-:Y:S05]  /*ba50*/  BSYNC B1 ;  /* 0x0000000000017941 */ /* 0x000fea0003800000 */
.L_x_134:
        /* <DEDUP_REMOVED lines=10> */
.L_x_137:
[----:B------:R-:W-:Y:S05]  /*bb00*/  BSYNC B1 ;  /* 0x0000000000017941 */ /* 0x000fea0003800000 */
.L_x_136:
        /* <DEDUP_REMOVED lines=10> */
.L_x_139:
[----:B------:R-:W-:Y:S05]  /*bbb0*/  BSYNC B1 ;  /* 0x0000000000017941 */ /* 0x000fea0003800000 */
.L_x_138:
        /* <DEDUP_REMOVED lines=10> */
.L_x_141:
[----:B------:R-:W-:Y:S05]  /*bc60*/  BSYNC B1 ;  /* 0x0000000000017941 */ /* 0x000fea0003800000 */
.L_x_140:
        /* <DEDUP_REMOVED lines=10> */
.L_x_143:
[----:B------:R-:W-:Y:S05]  /*bd10*/  BSYNC B1 ;  /* 0x0000000000017941 */ /* 0x000fea0003800000 */
.L_x_142:
        /* <DEDUP_REMOVED lines=10> */
.L_x_145:
[----:B------:R-:W-:Y:S05]  /*bdc0*/  BSYNC B1 ;  /* 0x0000000000017941 */ /* 0x000fea0003800000 */
.L_x_144:
        /* <DEDUP_REMOVED lines=10> */
.L_x_147:
[----:B------:R-:W-:Y:S05]  /*be70*/  BSYNC B1 ;  /* 0x0000000000017941 */ /* 0x000fea0003800000 */
.L_x_146:
        /* <DEDUP_REMOVED lines=10> */
.L_x_149:
[----:B------:R-:W-:Y:S05]  /*bf20*/  BSYNC B1 ;  /* 0x0000000000017941 */ /* 0x000fea0003800000 */
.L_x_148:
        /* <DEDUP_REMOVED lines=10> */
.L_x_151:
[----:B------:R-:W-:Y:S05]  /*bfd0*/  BSYNC B1 ;  /* 0x0000000000017941 */ /* 0x000fea0003800000 */
.L_x_150:
        /* <DEDUP_REMOVED lines=10> */
.L_x_153:
[----:B------:R-:W-:Y:S05]  /*c080*/  BSYNC B1 ;  /* 0x0000000000017941 */ /* 0x000fea0003800000 */
.L_x_152:
        /* <DEDUP_REMOVED lines=10> */
.L_x_155:
[----:B------:R-:W-:Y:S05]  /*c130*/  BSYNC B1 ;  /* 0x0000000000017941 */ /* 0x000fea0003800000 */
.L_x_154:
        /* <DEDUP_REMOVED lines=10> */
.L_x_157:
[----:B------:R-:W-:Y:S05]  /*c1e0*/  BSYNC B1 ;  /* 0x0000000000017941 */ /* 0x000fea0003800000 */
.L_x_156:
        /* <DEDUP_REMOVED lines=10> */
.L_x_159:
[----:B------:R-:W-:Y:S05]  /*c290*/  BSYNC B1 ;  /* 0x0000000000017941 */ /* 0x000fea0003800000 */
.L_x_158:
        /* <DEDUP_REMOVED lines=10> */
.L_x_161:
[----:B------:R-:W-:Y:S05]  /*c340*/  BSYNC B1 ;  /* 0x0000000000017941 */ /* 0x000fea0003800000 */
.L_x_160:
        /* <DEDUP_REMOVED lines=10> */
.L_x_163:
[----:B------:R-:W-:Y:S05]  /*c3f0*/  BSYNC B1 ;  /* 0x0000000000017941 */ /* 0x000fea0003800000 */
.L_x_162:
        /* <DEDUP_REMOVED lines=10> */
.L_x_165:
[----:B------:R-:W-:Y:S05]  /*c4a0*/  BSYNC B1 ;  /* 0x0000000000017941 */ /* 0x000fea0003800000 */
.L_x_164:
        /* <DEDUP_REMOVED lines=10> */
.L_x_167:
[----:B------:R-:W-:Y:S05]  /*c550*/  BSYNC B1 ;  /* 0x0000000000017941 */ /* 0x000fea0003800000 */
.L_x_166:
        /* <DEDUP_REMOVED lines=10> */
.L_x_169:
[----:B------:R-:W-:Y:S05]  /*c600*/  BSYNC B1 ;  /* 0x0000000000017941 */ /* 0x000fea0003800000 */
.L_x_168:
        /* <DEDUP_REMOVED lines=10> */
.L_x_171:
[----:B------:R-:W-:Y:S05]  /*c6b0*/  BSYNC B1 ;  /* 0x0000000000017941 */ /* 0x000fea0003800000 */
.L_x_170:
        /* <DEDUP_REMOVED lines=10> */
.L_x_173:
[----:B------:R-:W-:Y:S05]  /*c760*/  BSYNC B1 ;  /* 0x0000000000017941 */ /* 0x000fea0003800000 */
.L_x_172:
        /* <DEDUP_REMOVED lines=10> */
.L_x_175:
[----:B------:R-:W-:Y:S05]  /*c810*/  BSYNC B1 ;  /* 0x0000000000017941 */ /* 0x000fea0003800000 */
.L_x_174:
        /* <DEDUP_REMOVED lines=10> */
.L_x_177:
[----:B------:R-:W-:Y:S05]  /*c8c0*/  BSYNC B1 ;  /* 0x0000000000017941 */ /* 0x000fea0003800000 */
.L_x_176:
        /* <DEDUP_REMOVED lines=10> */
.L_x_179:
[----:B------:R-:W-:Y:S05]  /*c970*/  BSYNC B1 ;  /* 0x0000000000017941 */ /* 0x000fea0003800000 */
.L_x_178:
        /* <DEDUP_REMOVED lines=10> */
.L_x_181:
[----:B------:R-:W-:Y:S05]  /*ca20*/  BSYNC B1 ;  /* 0x0000000000017941 */ /* 0x000fea0003800000 */
.L_x_180:
        /* <DEDUP_REMOVED lines=10> */
.L_x_183:
[----:B------:R-:W-:Y:S05]  /*cad0*/  BSYNC B1 ;  /* 0x0000000000017941 */ /* 0x000fea0003800000 */
.L_x_182:
        /* <DEDUP_REMOVED lines=10> */
.L_x_185:
[----:B------:R-:W-:Y:S05]  /*cb80*/  BSYNC B1 ;  /* 0x0000000000017941 */ /* 0x000fea0003800000 */
.L_x_184:
        /* <DEDUP_REMOVED lines=10> */
.L_x_187:
[----:B------:R-:W-:Y:S05]  /*cc30*/  BSYNC B1 ;  /* 0x0000000000017941 */ /* 0x000fea0003800000 */
.L_x_186:
        /* <DEDUP_REMOVED lines=10> */
.L_x_189:
[----:B------:R-:W-:Y:S05]  /*cce0*/  BSYNC B1 ;  /* 0x0000000000017941 */ /* 0x000fea0003800000 */
.L_x_188:
        /* <DEDUP_REMOVED lines=10> */
.L_x_191:
[----:B------:R-:W-:Y:S05]  /*cd90*/  BSYNC B1 ;  /* 0x0000000000017941 */ /* 0x000fea0003800000 */
.L_x_190:
        /* <DEDUP_REMOVED lines=10> */
.L_x_193:
[----:B------:R-:W-:Y:S05]  /*ce40*/  BSYNC B1 ;  /* 0x0000000000017941 */ /* 0x000fea0003800000 */
.L_x_192:
        /* <DEDUP_REMOVED lines=10> */
.L_x_195:
[----:B------:R-:W-:Y:S05]  /*cef0*/  BSYNC B1 ;  /* 0x0000000000017941 */ /* 0x000fea0003800000 */
.L_x_194:
        /* <DEDUP_REMOVED lines=10> */
.L_x_197:
[----:B------:R-:W-:Y:S05]  /*cfa0*/  BSYNC B1 ;  /* 0x0000000000017941 */ /* 0x000fea0003800000 */
.L_x_196:
        /* <DEDUP_REMOVED lines=10> */
.L_x_199:
[----:B------:R-:W-:Y:S05]  /*d050*/  BSYNC B1 ;  /* 0x0000000000017941 */ /* 0x000fea0003800000 */
.L_x_198:
        /* <DEDUP_REMOVED lines=10> */
.L_x_201:
[----:B------:R-:W-:Y:S05]  /*d100*/  BSYNC B1 ;  /* 0x0000000000017941 */ /* 0x000fea0003800000 */
.L_x_200:
        /* <DEDUP_REMOVED lines=10> */
.L_x_203:
[----:B------:R-:W-:Y:S05]  /*d1b0*/  BSYNC B1 ;  /* 0x0000000000017941 */ /* 0x000fea0003800000 */
.L_x_202:
        /* <DEDUP_REMOVED lines=10> */
.L_x_205:
[----:B------:R-:W-:Y:S05]  /*d260*/  BSYNC B1 ;  /* 0x0000000000017941 */ /* 0x000fea0003800000 */
.L_x_204:
        /* <DEDUP_REMOVED lines=10> */
.L_x_207:
[----:B------:R-:W-:Y:S05]  /*d310*/  BSYNC B1 ;  /* 0x0000000000017941 */ /* 0x000fea0003800000 */
.L_x_206:
        /* <DEDUP_REMOVED lines=10> */
.L_x_209:
[----:B------:R-:W-:Y:S05]  /*d3c0*/  BSYNC B1 ;  /* 0x0000000000017941 */ /* 0x000fea0003800000 */
.L_x_208:
        /* <DEDUP_REMOVED lines=10> */
.L_x_211:
[----:B------:R-:W-:Y:S05]  /*d470*/  BSYNC B1 ;  /* 0x0000000000017941 */ /* 0x000fea0003800000 */
.L_x_210:
        /* <DEDUP_REMOVED lines=10> */
.L_x_213:
[----:B------:R-:W-:Y:S05]  /*d520*/  BSYNC B1 ;  /* 0x0000000000017941 */ /* 0x000fea0003800000 */
.L_x_212:
        /* <DEDUP_REMOVED lines=10> */
.L_x_215:
[----:B------:R-:W-:Y:S05]  /*d5d0*/  BSYNC B1 ;  /* 0x0000000000017941 */ /* 0x000fea0003800000 */
.L_x_214:
        /* <DEDUP_REMOVED lines=10> */
.L_x_217:
[----:B------:R-:W-:Y:S05]  /*d680*/  BSYNC B1 ;  /* 0x0000000000017941 */ /* 0x000fea0003800000 */
.L_x_216:
        /* <DEDUP_REMOVED lines=10> */
.L_x_219:
[----:B------:R-:W-:Y:S05]  /*d730*/  BSYNC B1 ;  /* 0x0000000000017941 */ /* 0x000fea0003800000 */
.L_x_218:
        /* <DEDUP_REMOVED lines=10> */
.L_x_221:
[----:B------:R-:W-:Y:S05]  /*d7e0*/  BSYNC B1 ;  /* 0x0000000000017941 */ /* 0x000fea0003800000 */
.L_x_220:
        /* <DEDUP_REMOVED lines=10> */
.L_x_223:
[----:B------:R-:W-:Y:S05]  /*d890*/  BSYNC B1 ;  /* 0x0000000000017941 */ /* 0x000fea0003800000 */
.L_x_222:
        /* <DEDUP_REMOVED lines=10> */
.L_x_225:
[----:B------:R-:W-:Y:S05]  /*d940*/  BSYNC B1 ;  /* 0x0000000000017941 */ /* 0x000fea0003800000 */
.L_x_224:
        /* <DEDUP_REMOVED lines=10> */
.L_x_227:
[----:B------:R-:W-:Y:S05]  /*d9f0*/  BSYNC B1 ;  /* 0x0000000000017941 */ /* 0x000fea0003800000 */
.L_x_226:
        /* <DEDUP_REMOVED lines=10> */
.L_x_229:
[----:B------:R-:W-:Y:S05]  /*daa0*/  BSYNC B1 ;  /* 0x0000000000017941 */ /* 0x000fea0003800000 */
.L_x_228:
        /* <DEDUP_REMOVED lines=10> */
.L_x_231:
[----:B------:R-:W-:Y:S05]  /*db50*/  BSYNC B1 ;  /* 0x0000000000017941 */ /* 0x000fea0003800000 */
.L_x_230:
        /* <DEDUP_REMOVED lines=10> */
.L_x_233:
[----:B------:R-:W-:Y:S05]  /*dc00*/  BSYNC B1 ;  /* 0x0000000000017941 */ /* 0x000fea0003800000 */
.L_x_232:
        /* <DEDUP_REMOVED lines=10> */
.L_x_235:
[----:B------:R-:W-:Y:S05]  /*dcb0*/  BSYNC B1 ;  /* 0x0000000000017941 */ /* 0x000fea0003800000 */
.L_x_234:
        /* <DEDUP_REMOVED lines=10> */
.L_x_237:
[----:B------:R-:W-:Y:S05]  /*dd60*/  BSYNC B1 ;  /* 0x0000000000017941 */ /* 0x000fea0003800000 */
.L_x_236:
        /* <DEDUP_REMOVED lines=10> */
.L_x_239:
[----:B------:R-:W-:Y:S05]  /*de10*/  BSYNC B1 ;  /* 0x0000000000017941 */ /* 0x000fea0003800000 */
.L_x_238:
        /* <DEDUP_REMOVED lines=10> */
.L_x_241:
[----:B------:R-:W-:Y:S05]  /*dec0*/  BSYNC B1 ;  /* 0x0000000000017941 */ /* 0x000fea0003800000 */
.L_x_240:
        /* <DEDUP_REMOVED lines=10> */
.L_x_243:
[----:B------:R-:W-:Y:S05]  /*df70*/  BSYNC B1 ;  /* 0x0000000000017941 */ /* 0x000fea0003800000 */
.L_x_242:
        /* <DEDUP_REMOVED lines=10> */
.L_x_245:
[----:B------:R-:W-:Y:S05]  /*e020*/  BSYNC B1 ;  /* 0x0000000000017941 */ /* 0x000fea0003800000 */
.L_x_244:
        /* <DEDUP_REMOVED lines=10> */
.L_x_247:
[----:B------:R-:W-:Y:S05]  /*e0d0*/  BSYNC B1 ;  /* 0x0000000000017941 */ /* 0x000fea0003800000 */
.L_x_246:
        /* <DEDUP_REMOVED lines=10> */
.L_x_249:
[----:B------:R-:W-:Y:S05]  /*e180*/  BSYNC B1 ;  /* 0x0000000000017941 */ /* 0x000fea0003800000 */
.L_x_248:
        /* <DEDUP_REMOVED lines=10> */
.L_x_251:
[----:B------:R-:W-:Y:S05]  /*e230*/  BSYNC B1 ;  /* 0x0000000000017941 */ /* 0x000fea0003800000 */
.L_x_250:
        /* <DEDUP_REMOVED lines=10> */
.L_x_253:
[----:B------:R-:W-:Y:S05]  /*e2e0*/  BSYNC B1 ;  /* 0x0000000000017941 */ /* 0x000fea0003800000 */
.L_x_252:
        /* <DEDUP_REMOVED lines=10> */
.L_x_255:
[----:B------:R-:W-:Y:S05]  /*e390*/  BSYNC B1 ;  /* 0x0000000000017941 */ /* 0x000fea0003800000 */
.L_x_254:
        /* <DEDUP_REMOVED lines=10> */
.L_x_257:
[----:B------:R-:W-:Y:S05]  /*e440*/  BSYNC B1 ;  /* 0x0000000000017941 */ /* 0x000fea0003800000 */
.L_x_256:
        /* <DEDUP_REMOVED lines=10> */
.L_x_259:
[----:B------:R-:W-:Y:S05]  /*e4f0*/  BSYNC B1 ;  /* 0x0000000000017941 */ /* 0x000fea0003800000 */
.L_x_258:
        /* <DEDUP_REMOVED lines=10> */
.L_x_261:
[----:B------:R-:W-:Y:S05]  /*e5a0*/  BSYNC B1 ;  /* 0x0000000000017941 */ /* 0x000fea0003800000 */
.L_x_260:
        /* <DEDUP_REMOVED lines=10> */
.L_x_263:
[----:B------:R-:W-:Y:S05]  /*e650*/  BSYNC B1 ;  /* 0x0000000000017941 */ /* 0x000fea0003800000 */
.L_x_262:
        /* <DEDUP_REMOVED lines=10> */
.L_x_265:
[----:B------:R-:W-:Y:S05]  /*e700*/  BSYNC B1 ;  /* 0x0000000000017941 */ /* 0x000fea0003800000 */
.L_x_264:
        /* <DEDUP_REMOVED lines=10> */
.L_x_267:
[----:B------:R-:W-:Y:S05]  /*e7b0*/  BSYNC B1 ;  /* 0x0000000000017941 */ /* 0x000fea0003800000 */
.L_x_266:
        /* <DEDUP_REMOVED lines=10> */
.L_x_269:
[----:B------:R-:W-:Y:S05]  /*e860*/  BSYNC B1 ;  /* 0x0000000000017941 */ /* 0x000fea0003800000 */
.L_x_268:
        /* <DEDUP_REMOVED lines=10> */
.L_x_271:
[----:B------:R-:W-:Y:S05]  /*e910*/  BSYNC B1 ;  /* 0x0000000000017941 */ /* 0x000fea0003800000 */
.L_x_270:
        /* <DEDUP_REMOVED lines=10> */
.L_x_273:
[----:B------:R-:W-:Y:S05]  /*e9c0*/  BSYNC B1 ;  /* 0x0000000000017941 */ /* 0x000fea0003800000 */
.L_x_272:
        /* <DEDUP_REMOVED lines=10> */
.L_x_275:
[----:B------:R-:W-:Y:S05]  /*ea70*/  BSYNC B1 ;  /* 0x0000000000017941 */ /* 0x000fea0003800000 */
.L_x_274:
        /* <DEDUP_REMOVED lines=10> */
.L_x_277:
[----:B------:R-:W-:Y:S05]  /*eb20*/  BSYNC B1 ;  /* 0x0000000000017941 */ /* 0x000fea0003800000 */
.L_x_276:
        /* <DEDUP_REMOVED lines=10> */
.L_x_279:
[----:B------:R-:W-:Y:S05]  /*ebd0*/  BSYNC B1 ;  /* 0x0000000000017941 */ /* 0x000fea0003800000 */
.L_x_278:
        /* <DEDUP_REMOVED lines=10> */
.L_x_281:
[----:B------:R-:W-:Y:S05]  /*ec80*/  BSYNC B1 ;  /* 0x0000000000017941 */ /* 0x000fea0003800000 */
.L_x_280:
        /* <DEDUP_REMOVED lines=10> */
.L_x_283:
[----:B------:R-:W-:Y:S05]  /*ed30*/  BSYNC B1 ;  /* 0x0000000000017941 */ /* 0x000fea0003800000 */
.L_x_282:
[----:B01-34-:R-:W3:Y:S01]  /*ed40*/  LDL.LU R10, [R1+0x1f4] ;  /* 0x0001f400010a7983 */ /* 0x01bee20000300800 */
        /* <DEDUP_REMOVED lines=9> */
.L_x_285:
[----:B------:R-:W-:Y:S05]  /*ede0*/  BSYNC B1 ;  /* 0x0000000000017941 */ /* 0x000fea0003800000 */
.L_x_284:
[----:B------:R-:W3:Y:S01]  /*edf0*/  LDL.LU R10, [R1+0x1f8] ;  /* 0x0001f800010a7983 */ /* 0x000ee20000300800 */
[----:B0----5:R-:W-:Y:S01]  /*ee00*/  LOP3.LUT R11, R153, 0xffffe000, RZ, 0xc0, !PT ;  /* 0xffffe000990b7812 */ /* 0x021fe200078ec0ff */
[----:B------:R-:W-:Y:S01]  /*ee10*/  BSSY B1, `(.L_x_286) ;  /* 0x000000b000017945 */ /* 0x000fe20003800000 */
[----:B------:R-:W-:Y:S02]  /*ee20*/  ISETP.GT.AND P1, PT, R0, 0xf9, P0 ;  /* 0x000000f90000780c */ /* 0x000fe40000724270 */
[----:B------:R-:W-:Y:S01]  /*ee30*/  IADD3 R169, P2, R3, 0x80, RZ ;  /* 0x0000008003a97810 */ /* 0x000fe20007f5e0ff */
[----:B------:R-:W-:-:S04]  /*ee40*/  FMUL R11, R11, R16 ;  /* 0x000000100b0b7220 */ /* 0x000fc80000400000 */
[----:B------:R-:W-:Y:S02]  /*ee50*/  IMAD.X R3, RZ, RZ, UR7, P2 ;  /* 0x00000007ff037e24 */ /* 0x000fe400090e06ff */
[----:B---3--:R-:W-:Y:S02]  /*ee60*/  FFMA R11, R10, R2, R11 ;  /* 0x000000020a0b7223 */ /* 0x008fe4000000000b */
[----:B------:R-:W-:-:S03]  /*ee70*/  IMAD R10, R3, R14, RZ ;  /* 0x0000000e030a7224 */ /* 0x000fc600078e02ff */
[----:B------:R-:W-:-:S05]  /*ee80*/  F2FP.TF32.F32.PACK_B R11, R11 ;  /* 0x0000000bff0b723e */ /* 0x000fca00024050ff */
[----:B------:R0:W-:Y:S01]  /*ee90*/  @P4 STG.E desc[UR36][R6.64+0x3e0], R11 ;  /* 0x0003e00b06004986 */ /* 0x0001e2000c101924 */
[----:B------:R-:W-:Y:S05]  /*eea0*/  @!P1 BRA `(.L_x_287) ;  /* 0x0000000000049947 */ /* 0x000fea0003800000 */
[----:B------:R3:W5:Y:S02]  /*eeb0*/  LDG.E.LTC128B R153, desc[UR36][R8.64+0x3e4] ;  /* 0x0003e42408997981 */ /* 0x000764000c1e1920 */
.L_x_287:
[----:B------:R-:W-:Y:S05]  /*eec0*/  BSYNC B1 ;  /* 0x0000000000017941 */ /* 0x000fea0003800000 */
.L_x_286:
[----:B0-----:R-:W4:Y:S01]  /*eed0*/  LDL.LU R11, [R1+0x1fc] ;  /* 0x0001fc00010b7983 */ /* 0x001f220000300800 */
[----:B-----5:R-:W-:Y:S01]  /*eee0*/  LOP3.LUT R3, R153, 0xffffe000, RZ, 0xc0, !PT ;  /* 0xffffe00099037812 */ /* 0x020fe200078ec0ff */
[C---:B--2---:R-:W-:Y:S01]  /*eef0*/  IMAD R23, R169.reuse, R15, R10 ;  /* 0x0000000fa9177224 */ /* 0x044fe200078e020a */
[----:B------:R-:W-:Y:S01]  /*ef00*/  ISETP.GT.AND P0, PT, R158, 0x80, PT ;  /* 0x000000809e00780c */ /* 0x000fe20003f04270 */
[----:B-1-3--:R-:W-:-:S04]  /*ef10*/  IMAD.WIDE.U32 R8, R169, R14, R20 ;  /* 0x0000000ea9087225 */ /* 0x00afc800078e0014 */
[----:B------:R-:W-:Y:S01]  /*ef20*/  FMUL R3, R3, R16 ;  /* 0x0000001003037220 */ /* 0x000fe20000400000 */
[----:B------:R-:W-:Y:S01]  /*ef30*/  ISETP.GT.AND P4, PT, R0, RZ, P0 ;  /* 0x000000ff0000720c */ /* 0x000fe20000784270 */
[----:B------:R-:W-:Y:S01]  /*ef40*/  IMAD.IADD R9, R9, 0x1, R23 ;  /* 0x0000000109097824 */ /* 0x000fe200078e0217 */
[----:B------:R-:W-:Y:S01]  /*ef50*/  LEA R10, P2, R8, R12, 0x2 ;  /* 0x0000000c080a7211 */ /* 0x000fe200078410ff */
[----:B----4-:R-:W-:-:S03]  /*ef60*/  FFMA R15, R11, R2, R3 ;  /* 0x000000020b0f7223 */ /* 0x010fc60000000003 */
[----:B------:R-:W-:Y:S02]  /*ef70*/  LEA.HI.X R11, R8, R13, R9, 0x2, P2 ;  /* 0x0000000d080b7211 */ /* 0x000fe400010f1409 */
[----:B------:R-:W-:-:S05]  /*ef80*/  F2FP.TF32.F32.PACK_B R15, R15 ;  /* 0x0000000fff0f723e */ /* 0x000fca00024050ff */
[----:B------:R0:W-:Y:S04]  /*ef90*/  @P1 STG.E desc[UR36][R6.64+0x3e4], R15 ;  /* 0x0003e40f06001986 */ /* 0x0001e8000c101924 */
[----:B------:R-:W2:Y:S01]  /*efa0*/  @P4 LDG.E.LTC128B R153, desc[UR36][R10.64] ;  /* 0x000000240a994981 */ /* 0x000ea2000c1e1920 */
[----:B------:R-:W-:Y:S01]  /*efb0*/  IMAD.WIDE.U32 R8, R169, R14, R18 ;  /* 0x0000000ea9087225 */ /* 0x000fe200078e0012 */
[----:B------:R-:W-:Y:S01]  /*efc0*/  ISETP.GT.AND P2, PT, R0, 0x1, P0 ;  /* 0x000000010000780c */ /* 0x000fe20000744270 */
[----:B------:R-:W-:Y:S02]  /*efd0*/  BSSY B1, `(.L_x_288) ;  /* 0x0000014000017945 */ /* 0x000fe40003800000 */
[----:B------:R-:W-:Y:S02]  /*efe0*/  IMAD.U32 R165, RZ, RZ, UR8 ;  /* 0x00000008ffa57e24 */ /* 0x000fe4000f8e00ff */
[----:B------:R-:W-:-:S02]  /*eff0*/  IMAD.IADD R9, R23, 0x1, R9 ;  /* 0x0000000117097824 */ /* 0x000fc400078e0209 */
[----:B------:R-:W-:Y:S02]  /*f000*/  IMAD.U32 R167, RZ, RZ, UR8 ;  /* 0x00000008ffa77e24 */ /* 0x000fe4000f8e00ff */
[----:B------:R-:W-:Y:S02]  /*f010*/  IMAD.U32 R164, RZ, RZ, UR9 ;  /* 0x00000009ffa47e24 */ /* 0x000fe4000f8e00ff */
[----:B------:R-:W-:Y:S02]  /*f020*/  IMAD.SHL.U32 R165, R165, 0x200, RZ ;  /* 0x00000200a5a57824 */ /* 0x000fe400078e00ff */
[----:B------:R-:W-:Y:S01]  /*f030*/  IMAD.WIDE.U32 R162, R22, UR43, R8 ;  /* 0x0000002b16a27c25 */ /* 0x000fe2000f8e0008 */
[----:B------:R-:W-:Y:S02]  /*f040*/  SHF.L.U64.HI R167, R167, 0x9, R164 ;  /* 0x00000009a7a77819 */ /* 0x000fe400000102a4 */
[----:B------:R-:W-:Y:S02]  /*f050*/  IADD3 R8, P1, R165, R4, RZ ;  /* 0x00000004a5087210 */ /* 0x000fe40007f3e0ff */
[----:B0-----:R-:W-:-:S03]  /*f060*/  LEA R6, P3, R162, R12, 0x2 ;  /* 0x0000000ca2067211 */ /* 0x001fc600078610ff */
[----:B------:R-:W-:Y:S01]  /*f070*/  IMAD.X R9, R167, 0x1, R5, P1 ;  /* 0x00000001a7097824 */ /* 0x000fe200008e0605 */
[----:B--2---:R-:W-:-:S05]  /*f080*/  LOP3.LUT R3, R153, 0xffffe000, RZ, 0xc0, !PT ;  /* 0xffffe00099037812 */ /* 0x004fca00078ec0ff */
[----:B------:R-:W-:-:S04]  /*f090*/  FMUL R3, R3, R16 ;  /* 0x0000001003037220 */ /* 0x000fc80000400000 */
[----:B------:R-:W-:Y:S01]  /*f0a0*/  FFMA R11, R24, R2, R3 ;  /* 0x00000002180b7223 */ /* 0x000fe20000000003 */
[----:B------:R-:W-:-:S04]  /*f0b0*/  IMAD.IADD R3, R159, 0x1, R163 ;  /* 0x000000019f037824 */ /* 0x000fc800078e02a3 */
[----:B------:R-:W-:Y:S02]  /*f0c0*/  F2FP.TF32.F32.PACK_B R11, R11 ;  /* 0x0000000bff0b723e */ /* 0x000fe400024050ff */
[----:B------:R-:W-:-:S03]  /*f0d0*/  LEA.HI.X R7, R162, R13, R3, 0x2, P3 ;  /* 0x0000000da2077211 */ /* 0x000fc600018f1403 */
[----:B------:R0:W-:Y:S01]  /*f0e0*/  @P4 STG.E desc[UR36][R8.64], R11 ;  /* 0x0000000b08004986 */ /* 0x0001e2000c101924 */
[----:B------:R-:W-:Y:S05]  /*f0f0*/  @!P2 BRA `(.L_x_289) ;  /* 0x000000000004a947 */ /* 0x000fea0003800000 */
[----:B------:R1:W5:Y:S02]  /*f100*/  LDG.E.LTC128B R153, desc[UR36][R6.64+0x4] ;  /* 0x0000042406997981 */ /* 0x000364000c1e1920 */
.L_x_289:
[----:B------:R-:W-:Y:S05]  /*f110*/  BSYNC B1 ;  /* 0x0000000000017941 */ /* 0x000fea0003800000 */
.L_x_288:
[----:B-----5:R-:W-:Y:S01]  /*f120*/  LOP3.LUT R3, R153, 0xffffe000, RZ, 0xc0, !PT ;  /* 0xffffe00099037812 */ /* 0x020fe200078ec0ff */
[----:B------:R-:W-:Y:S01]  /*f130*/  IMAD.WIDE.U32 R14, R169, R14, R156 ;  /* 0x0000000ea90e7225 */ /* 0x000fe200078e009c */
[----:B------:R-:W-:Y:S01]  /*f140*/  ISETP.GT.AND P1, PT, R158, 0x88, PT ;  /* 0x000000889e00780c */ /* 0x000fe20003f24270 */
[----:B------:R-:W-:Y:S02]  /*f150*/  BSSY B1, `(.L_x_290) ;  /* 0x000000f000017945 */ /* 0x000fe40003800000 */
[----:B------:R-:W-:Y:S01]  /*f160*/  FMUL R10, R3, R16 ;  /* 0x00000010030a7220 */ /* 0x000fe20000400000 */
[----:B------:R-:W-:Y:S01]  /*f170*/  ISETP.GT.AND P3, PT, R0, RZ, P1 ;  /* 0x000000ff0000720c */ /* 0x000fe20000f64270 */
[----:B------:R-:W-:Y:S01]  /*f180*/  IMAD.IADD R23, R23, 0x1, R15 ;  /* 0x0000000117177824 */ /* 0x000fe200078e020f */
[----:B------:R-:W-:Y:S01]  /*f190*/  IADD3 R154, P4, R154, R14, RZ ;  /* 0x0000000e9a9a7210 */ /* 0x000fe20007f9e0ff */
[----:B------:R-:W-:Y:S01]  /*f1a0*/  FFMA R25, R25, R2, R10 ;  /* 0x0000000219197223 */ /* 0x000fe2000000000a */
[----:B------:R-:W-:-:S03]  /*f1b0*/  IADD3 R14, P5, R18, R14, RZ ;  /* 0x0000000e120e7210 */ /* 0x000fc60007fbe0ff */
[----:B------:R-:W-:Y:S01]  /*f1c0*/  IMAD.X R20, R23, 0x1, R21, P4 ;  /* 0x0000000117147824 */ /* 0x000fe200020e0615 */
[----:B------:R-:W-:Y:S02]  /*f1d0*/  F2FP.TF32.F32.PACK_B R25, R25 ;  /* 0x00000019ff19723e */ /* 0x000fe400024050ff */
[C---:B------:R-:W-:Y:S02]  /*f1e0*/  LEA R10, P4, R154.reuse, R12, 0x2 ;  /* 0x0000000c9a0a7211 */ /* 0x040fe400078810ff */
[----:B------:R-:W-:Y:S01]  /*f1f0*/  IADD3.X R15, R19, R23, RZ, P5, !PT ;  /* 0x00000017130f7210 */ /* 0x000fe20002ffe4ff */
[----:B------:R2:W-:Y:S01]  /*f200*/  @P2 STG.E desc[UR36][R8.64+0x4], R25 ;  /* 0x0000041908002986 */ /* 0x0005e2000c101924 */
[----:B0-----:R-:W-:Y:S01]  /*f210*/  LEA.HI.X R11, R154, R13, R20, 0x2, P4 ;  /* 0x0000000d9a0b7211 */ /* 0x001fe200020f1414 */
[----:B------:R-:W-:Y:S08]  /*f220*/  @!P3 BRA `(.L_x_291) ;  /* 0x000000000004b947 */ /* 0x000ff00003800000 */
[----:B------:R0:W5:Y:S02]  /*f230*/  LDG.E.LTC128B R153, desc[UR36][R10.64] ;  /* 0x000000240a997981 */ /* 0x000164000c1e1920 */
.L_x_291:
[----:B------:R-:W-:Y:S05]  /*f240*/  BSYNC B1 ;  /* 0x0000000000017941 */ /* 0x000fea0003800000 */
.L_x_290:
[----:B-----5:R-:W-:Y:S01]  /*f250*/  LOP3.LUT R3, R153, 0xffffe000, RZ, 0xc0, !PT ;  /* 0xffffe00099037812 */ /* 0x020fe200078ec0ff */
[----:B------:R-:W-:Y:S01]  /*f260*/  IMAD.WIDE.U32 R22, R22, UR43, R14 ;  /* 0x0000002b16167c25 */ /* 0x000fe2000f8e000e */
[----:B0-----:R-:W-:Y:S01]  /*f270*/  IADD3 R10, P2, R8, R161, RZ ;  /* 0x000000a1080a7210 */ /* 0x001fe20007f5e0ff */
[----:B------:R-:W-:Y:S01]  /*f280*/  BSSY B1, `(.L_x_292) ;  /* 0x000000c000017945 */ /* 0x000fe20003800000 */
[----:B------:R-:W-:Y:S01]  /*f290*/  ISETP.GT.AND P5, PT, R0, 0x1, P1 ;  /* 0x000000010000780c */ /* 0x000fe20000fa4270 */
[----:B------:R-:W-:Y:S01]  /*f2a0*/  FMUL R3, R3, R16 ;  /* 0x0000001003037220 */ /* 0x000fe20000400000 */
[----:B------:R-:W-:Y:S01]  /*f2b0*/  IMAD.IADD R159, R159, 0x1, R23 ;  /* 0x000000019f9f7824 */ /* 0x000fe200078e0217 */
[----:B------:R-:W-:Y:S01]  /*f2c0*/  LEA R12, P4, R22, R12, 0x2 ;  /* 0x0000000c160c7211 */ /* 0x000fe200078810ff */
[----:B------:R-:W-:Y:S02]  /*f2d0*/  IMAD.X R11, R9, 0x1, R160, P2 ;  /* 0x00000001090b7824 */ /* 0x000fe400010e06a0 */
[----:B------:R-:W-:Y:S01]  /*f2e0*/  FFMA R3, R26, R2, R3 ;  /* 0x000000021a037223 */ /* 0x000fe20000000003 */
[----:B------:R-:W-:-:S04]  /*f2f0*/  LEA.HI.X R13, R22, R13, R159, 0x2, P4 ;  /* 0x0000000d160d7211 */ /* 0x000fc800020f149f */
[----:B------:R-:W-:-:S05]  /*f300*/  F2FP.TF32.F32.PACK_B R3, R3 ;  /* 0x00000003ff03723e */ /* 0x000fca00024050ff */
[----:B------:R0:W-:Y:S01]  /*f310*/  @P3 STG.E desc[UR36][R10.64], R3 ;  /* 0x000000030a003986 */ /* 0x0001e2000c101924 */
[----:B------:R-:W-:Y:S05]  /*f320*/  @!P5 BRA `(.L_x_293) ;  /* 0x000000000004d947 */ /* 0x000fea0003800000 */
[----:B------:R3:W5:Y:S02]  /*f330*/  LDG.E.LTC128B R153, desc[UR36][R12.64+0x4] ;  /* 0x000004240c997981 */ /* 0x000764000c1e1920 */
.L_x_293:
[----:B------:R-:W-:Y:S05]  /*f340*/  BSYNC B1 ;  /* 0x0000000000017941 */ /* 0x000fea0003800000 */
.L_x_292:
[----:B0----5:R-:W-:Y:S01]  /*f350*/  LOP3.LUT R3, R153, 0xffffe000, RZ, 0xc0, !PT ;  /* 0xffffe00099037812 */ /* 0x021fe200078ec0ff */
[----:B------:R-:W-:Y:S01]  /*f360*/  BSSY B1, `(.L_x_294) ;  /* 0x0000008000017945 */ /* 0x000fe20003800000 */
[----:B------:R-:W-:-:S03]  /*f370*/  ISETP.GT.AND P2, PT, R0, 0x8, P0 ;  /* 0x000000080000780c */ /* 0x000fc60000744270 */
[----:B------:R-:W-:-:S04]  /*f380*/  FMUL R14, R3, R16 ;  /* 0x00000010030e7220 */ /* 0x000fc80000400000 */
[----:B------:R-:W-:-:S05]  /*f390*/  FFMA R27, R27, R2, R14 ;  /* 0x000000021b1b7223 */ /* 0x000fca000000000e */
[----:B------:R-:W-:-:S05]  /*f3a0*/  F2FP.TF32.F32.PACK_B R27, R27 ;  /* 0x0000001bff1b723e */ /* 0x000fca00024050ff */
[----:B------:R0:W-:Y:S01]  /*f3b0*/  @P5 STG.E desc[UR36][R10.64+0x4], R27 ;  /* 0x0000041b0a005986 */ /* 0x0001e2000c101924 */
[----:B------:R-:W-:Y:S05]  /*f3c0*/  @!P2 BRA `(.L_x_295) ;  /* 0x000000000004a947 */ /* 0x000fea0003800000 */
[----:B------:R4:W5:Y:S02]  /*f3d0*/  LDG.E.LTC128B R153, desc[UR36][R6.64+0x20] ;  /* 0x0000202406997981 */ /* 0x000964000c1e1920 */
.L_x_295:
[----:B------:R-:W-:Y:S05]  /*f3e0*/  BSYNC B1 ;  /* 0x0000000000017941 */ /* 0x000fea0003800000 */
.L_x_294:
[----:B-----5:R-:W-:Y:S01]  /*f3f0*/  LOP3.LUT R3, R153, 0xffffe000, RZ, 0xc0, !PT ;  /* 0xffffe00099037812 */ /* 0x020fe200078ec0ff */
        /* <DEDUP_REMOVED lines=8> */
.L_x_297:
[----:B------:R-:W-:Y:S05]  /*f480*/  BSYNC B1 ;  /* 0x0000000000017941 */ /* 0x000fea0003800000 */
.L_x_296:
        /* <DEDUP_REMOVED lines=9> */
.L_x_299:
[----:B------:R-:W-:Y:S05]  /*f520*/  BSYNC B1 ;  /* 0x0000000000017941 */ /* 0x000fea0003800000 */
.L_x_298:
[----:B-----5:R-:W-:Y:S01]  /*f530*/  LOP3.LUT R3, R153, 0xffffe000, RZ, 0xc0, !PT ;  /* 0xffffe00099037812 */ /* 0x020fe200078ec0ff */
[----:B------:R-:W-:Y:S01]  /*f540*/  BSSY B1, `(.L_x_300) ;  /* 0x000000a000017945 */ /* 0x000fe20003800000 */
[----:B------:R-:W-:Y:S02]  /*f550*/  IADD3 R10, P3, R161, R8, RZ ;  /* 0x00000008a10a7210 */ /* 0x000fe40007f7e0ff */
[----:B------:R-:W-:Y:S01]  /*f560*/  ISETP.GT.AND P2, PT, R0, 0x9, P1 ;  /* 0x000000090000780c */ /* 0x000fe20000f44270 */
[----:B------:R-:W-:Y:S02]  /*f570*/  FMUL R3, R3, R16 ;  /* 0x0000001003037220 */ /* 0x000fe40000400000 */
[----:B------:R-:W-:Y:S02]  /*f580*/  IMAD.X R11, R160, 0x1, R9, P3 ;  /* 0x00000001a00b7824 */ /* 0x000fe400018e0609 */
[----:B------:R-:W-:-:S05]  /*f590*/  FFMA R3, R30, R2, R3 ;  /* 0x000000021e037223 */ /* 0x000fca0000000003 */
[----:B------:R-:W-:-:S05]  /*f5a0*/  F2FP.TF32.F32.PACK_B R3, R3 ;  /* 0x00000003ff03723e */ /* 0x000fca00024050ff */
[----:B------:R0:W-:Y:S01]  /*f5b0*/  @P4 STG.E desc[UR36][R10.64+0x20], R3 ;  /* 0x000020030a004986 */ /* 0x0001e2000c101924 */
[----:B------:R-:W-:Y:S05]  /*f5c0*/  @!P2 BRA `(.L_x_301) ;  /* 0x000000000004a947 */ /* 0x000fea0003800000 */
[----:B------:R0:W5:Y:S02]  /*f5d0*/  LDG.E.LTC128B R153, desc[UR36][R12.64+0x24] ;  /* 0x000024240c997981 */ /* 0x000164000c1e1920 */
.L_x_301:
[----:B------:R-:W-:Y:S05]  /*f5e0*/  BSYNC B1 ;  /* 0x0000000000017941 */ /* 0x000fea0003800000 */
.L_x_300:
[----:B0----5:R-:W-:Y:S01]  /*f5f0*/  LOP3.LUT R3, R153, 0xffffe000, RZ, 0xc0, !PT ;  /* 0xffffe00099037812 */ /* 0x021fe200078ec0ff */
[----:B------:R-:W-:Y:S01]  /*f600*/  BSSY B1, `(.L_x_302) ;  /* 0x000000a000017945 */ /* 0x000fe20003800000 */
[----:B------:R-:W-:Y:S02]  /*f610*/  IADD3 R4, P3, P4, R161, R4, R165 ;  /* 0x00000004a1047210 */ /* 0x000fe40007c7e0a5 */
[----:B------:R-:W-:Y:S01]  /*f620*/  ISETP.GT.AND P5, PT, R0, 0x10, P0 ;  /* 0x000000100000780c */ /* 0x000fe200007a4270 */
[----:B------:R-:W-:Y:S01]  /*f630*/  FMUL R10, R3, R16 ;  /* 0x00000010030a7220 */ /* 0x000fe20000400000 */
[----:B------:R-:W-:-:S03]  /*f640*/  IADD3.X R5, R160, R5, R167, P3, P4 ;  /* 0x00000005a0057210 */ /* 0x000fc60001fe84a7 */
[----:B------:R-:W-:-:S05]  /*f650*/  FFMA R31, R31, R2, R10 ;  /* 0x000000021f1f7223 */ /* 0x000fca000000000a */
[----:B------:R-:W-:-:S05]  /*f660*/  F2FP.TF32.F32.PACK_B R31, R31 ;  /* 0x0000001fff1f723e */ /* 0x000fca00024050ff */
[----:B------:R0:W-:Y:S01]  /*f670*/  @P2 STG.E desc[UR36][R4.64+0x24], R31 ;  /* 0x0000241f04002986 */ /* 0x0001e2000c101924 */
[----:B------:R-:W-:Y:S05]  /*f680*/  @!P5 BRA `(.L_x_303) ;  /* 0x000000000004d947 */ /* 0x000fea0003800000 */
[----:B------:R0:W5:Y:S02]  /*f690*/  LDG.E.LTC128B R153, desc[UR36][R6.64+0x40] ;  /* 0x0000402406997981 */ /* 0x000164000c1e1920 */
.L_x_303:
[----:B------:R-:W-:Y:S05]  /*f6a0*/  BSYNC B1 ;  /* 0x0000000000017941 */ /* 0x000fea0003800000 */
.L_x_302:
        /* <DEDUP_REMOVED lines=9> */
.L_x_305:
[----:B------:R-:W-:Y:S05]  /*f740*/  BSYNC B1 ;  /* 0x0000000000017941 */ /* 0x000fea0003800000 */
.L_x_304:
        /* <DEDUP_REMOVED lines=9> */
.L_x_307:
[----:B------:R-:W-:Y:S05]  /*f7e0*/  BSYNC B1 ;  /* 0x0000000000017941 */ /* 0x000fea0003800000 */
.L_x_306:
        /* <DEDUP_REMOVED lines=9> */
.L_x_309:
[----:B------:R-:W-:Y:S05]  /*f880*/  BSYNC B1 ;  /* 0x0000000000017941 */ /* 0x000fea0003800000 */
.L_x_308:
        /* <DEDUP_REMOVED lines=9> */
.L_x_311:
[----:B------:R-:W-:Y:S05]  /*f920*/  BSYNC B1 ;  /* 0x0000000000017941 */ /* 0x000fea0003800000 */
.L_x_310:
        /* <DEDUP_REMOVED lines=9> */
.L_x_313:
[----:B------:R-:W-:Y:S05]  /*f9c0*/  BSYNC B1 ;  /* 0x0000000000017941 */ /* 0x000fea0003800000 */
.L_x_312:
        /* <DEDUP_REMOVED lines=9> */
.L_x_315:
[----:B------:R-:W-:Y:S05]  /*fa60*/  BSYNC B1 ;  /* 0x0000000000017941 */ /* 0x000fea0003800000 */
.L_x_314:
        /* <DEDUP_REMOVED lines=9> */
.L_x_317:
[----:B------:R-:W-:Y:S05]  /*fb00*/  BSYNC B1 ;  /* 0x0000000000017941 */ /* 0x000fea0003800000 */
.L_x_316:
        /* <DEDUP_REMOVED lines=9> */
.L_x_319:
[----:B------:R-:W-:Y:S05]  /*fba0*/  BSYNC B1 ;  /* 0x0000000000017941 */ /* 0x000fea0003800000 */
.L_x_318:
        /* <DEDUP_REMOVED lines=9> */
.L_x_321:
[----:B------:R-:W-:Y:S05]  /*fc40*/  BSYNC B1 ;  /* 0x0000000000017941 */ /* 0x000fea0003800000 */
.L_x_320:
        /* <DEDUP_REMOVED lines=9> */
.L_x_323:
[----:B------:R-:W-:Y:S05]  /*fce0*/  BSYNC B1 ;  /* 0x0000000000017941 */ /* 0x000fea0003800000 */
.L_x_322:
        /* <DEDUP_REMOVED lines=9> */
.L_x_325:
[----:B------:R-:W-:Y:S05]  /*fd80*/  BSYNC B1 ;  /* 0x0000000000017941 */ /* 0x000fea0003800000 */
.L_x_324:
        /* <DEDUP_REMOVED lines=9> */
.L_x_327:
[----:B------:R-:W-:Y:S05]  /*fe20*/  BSYNC B1 ;  /* 0x0000000000017941 */ /* 0x000fea0003800000 */
.L_x_326:
        /* <DEDUP_REMOVED lines=9> */
.L_x_329:
[----:B------:R-:W-:Y:S05]  /*fec0*/  BSYNC B1 ;  /* 0x0000000000017941 */ /* 0x000fea0003800000 */
.L_x_328:
        /* <DEDUP_REMOVED lines=9> */
.L_x_331:
[----:B------:R-:W-:Y:S05]  /*ff60*/  BSYNC B1 ;  /* 0x0000000000017941 */ /* 0x000fea0003800000 */
.L_x_330:
        /* <DEDUP_REMOVED lines=9> */
.L_x_333:
[----:B------:R-:W-:Y:S05]  /*10000*/  BSYNC B1 ;  /* 0x0000000000017941 */ /* 0x000fea0003800000 */
.L_x_332:
        /* <DEDUP_REMOVED lines=9> */
.L_x_335:
[----:B------:R-:W-:Y:S05]  /*100a0*/  BSYNC B1 ;  /* 0x0000000000017941 */ /* 0x000fea0003800000 */
.L_x_334:
        /* <DEDUP_REMOVED lines=9> */
.L_x_337:
[----:B------:R-:W-:Y:S05]  /*10140*/  BSYNC B1 ;  /* 0x0000000000017941 */ /* 0x000fea0003800000 */
.L_x_336:
        /* <DEDUP_REMOVED lines=9> */
.L_x_339:
[----:B------:R-:W-:Y:S05]  /*101e0*/  BSYNC B1 ;  /* 0x0000000000017941 */ /* 0x000fea0003800000 */
.L_x_338:
        /* <DEDUP_REMOVED lines=9> */
.L_x_341:
[----:B------:R-:W-:Y:S05]  /*10280*/  BSYNC B1 ;  /* 0x0000000000017941 */ /* 0x000fea0003800000 */
.L_x_340:
        /* <DEDUP_REMOVED lines=9> */
.L_x_343:
[----:B------:R-:W-:Y:S05]  /*10320*/  BSYNC B1 ;  /* 0x0000000000017941 */ /* 0x000fea0003800000 */
.L_x_342:
        /* <DEDUP_REMOVED lines=9> */
.L_x_345:
[----:B------:R-:W-:Y:S05]  /*103c0*/  BSYNC B1 ;  /* 0x0000000000017941 */ /* 0x000fea0003800000 */
.L_x_344:
        /* <DEDUP_REMOVED lines=9> */
.L_x_347:
[----:B------:R-:W-:Y:S05]  /*10460*/  BSYNC B1 ;  /* 0x0000000000017941 */ /* 0x000fea0003800000 */
.L_x_346:
        /* <DEDUP_REMOVED lines=9> */
.L_x_349:
[----:B------:R-:W-:Y:S05]  /*10500*/  BSYNC B1 ;  /* 0x0000000000017941 */ /* 0x000fea0003800000 */
.L_x_348:
        /* <DEDUP_REMOVED lines=9> */
.L_x_351:
[----:B------:R-:W-:Y:S05]  /*105a0*/  BSYNC B1 ;  /* 0x0000000000017941 */ /* 0x000fea0003800000 */
.L_x_350:
        /* <DEDUP_REMOVED lines=9> */
.L_x_353:
[----:B------:R-:W-:Y:S05]  /*10640*/  BSYNC B1 ;  /* 0x0000000000017941 */ /* 0x000fea0003800000 */
.L_x_352:
        /* <DEDUP_REMOVED lines=9> */
.L_x_355:
[----:B------:R-:W-:Y:S05]  /*106e0*/  BSYNC B1 ;  /* 0x0000000000017941 */ /* 0x000fea0003800000 */
.L_x_354:
        /* <DEDUP_REMOVED lines=9> */
.L_x_357:
[----:B------:R-:W-:Y:S05]  /*10780*/  BSYNC B1 ;  /* 0x0000000000017941 */ /* 0x000fea0003800000 */
.L_x_356:
        /* <DEDUP_REMOVED lines=9> */
.L_x_359:
[----:B------:R-:W-:Y:S05]  /*10820*/  BSYNC B1 ;  /* 0x0000000000017941 */ /* 0x000fea0003800000 */
.L_x_358:
        /* <DEDUP_REMOVED lines=9> */
.L_x_361:
[----:B------:R-:W-:Y:S05]  /*108c0*/  BSYNC B1 ;  /* 0x0000000000017941 */ /* 0x000fea0003800000 */
.L_x_360:
        /* <DEDUP_REMOVED lines=9> */
.L_x_363:
[----:B------:R-:W-:Y:S05]  /*10960*/  BSYNC B1 ;  /* 0x0000000000017941 */ /* 0x000fea0003800000 */
.L_x_362:
        /* <DEDUP_REMOVED lines=9> */
.L_x_365:
[----:B------:R-:W-:Y:S05]  /*10a00*/  BSYNC B1 ;  /* 0x0000000000017941 */ /* 0x000fea0003800000 */
.L_x_364:
        /* <DEDUP_REMOVED lines=9> */
.L_x_367:
[----:B------:R-:W-:Y:S05]  /*10aa0*/  BSYNC B1 ;  /* 0x0000000000017941 */ /* 0x000fea0003800000 */
.L_x_366:
        /* <DEDUP_REMOVED lines=9> */
.L_x_369:
[----:B------:R-:W-:Y:S05]  /*10b40*/  BSYNC B1 ;  /* 0x0000000000017941 */ /* 0x000fea0003800000 */
.L_x_368:
        /* <DEDUP_REMOVED lines=9> */
.L_x_371:
[----:B------:R-:W-:Y:S05]  /*10be0*/  BSYNC B1 ;  /* 0x0000000000017941 */ /* 0x000fea0003800000 */
.L_x_370:
        /* <DEDUP_REMOVED lines=9> */
.L_x_373:
[----:B------:R-:W-:Y:S05]  /*10c80*/  BSYNC B1 ;  /* 0x0000000000017941 */ /* 0x000fea0003800000 */
.L_x_372:
        /* <DEDUP_REMOVED lines=9> */
.L_x_375:
[----:B------:R-:W-:Y:S05]  /*10d20*/  BSYNC B1 ;  /* 0x0000000000017941 */ /* 0x000fea0003800000 */
.L_x_374:
        /* <DEDUP_REMOVED lines=9> */
.L_x_377:
[----:B------:R-:W-:Y:S05]  /*10dc0*/  BSYNC B1 ;  /* 0x0000000000017941 */ /* 0x000fea0003800000 */
.L_x_376:
        /* <DEDUP_REMOVED lines=9> */
.L_x_379:
[----:B------:R-:W-:Y:S05]  /*10e60*/  BSYNC B1 ;  /* 0x0000000000017941 */ /* 0x000fea0003800000 */
.L_x_378:
        /* <DEDUP_REMOVED lines=9> */
.L_x_381:
[----:B------:R-:W-:Y:S05]  /*10f00*/  BSYNC B1 ;  /* 0x0000000000017941 */ /* 0x000fea0003800000 */
.L_x_380:
        /* <DEDUP_REMOVED lines=9> */
.L_x_383:
[----:B------:R-:W-:Y:S05]  /*10fa0*/  BSYNC B1 ;  /* 0x0000000000017941 */ /* 0x000fea0003800000 */
.L_x_382:
        /* <DEDUP_REMOVED lines=9> */
.L_x_385:
[----:B------:R-:W-:Y:S05]  /*11040*/  BSYNC B1 ;  /* 0x0000000000017941 */ /* 0x000fea0003800000 */
.L_x_384:
        /* <DEDUP_REMOVED lines=9> */
.L_x_387:
[----:B------:R-:W-:Y:S05]  /*110e0*/  BSYNC B1 ;  /* 0x0000000000017941 */ /* 0x000fea0003800000 */
.L_x_386:
        /* <DEDUP_REMOVED lines=9> */
.L_x_389:
[----:B------:R-:W-:Y:S05]  /*11180*/  BSYNC B1 ;  /* 0x0000000000017941 */ /* 0x000fea0003800000 */
.L_x_388:
        /* <DEDUP_REMOVED lines=9> */
.L_x_391:
[----:B------:R-:W-:Y:S05]  /*11220*/  BSYNC B1 ;  /* 0x0000000000017941 */ /* 0x000fea0003800000 */
.L_x_390:
        /* <DEDUP_REMOVED lines=9> */
.L_x_393:
[----:B------:R-:W-:Y:S05]  /*112c0*/  BSYNC B1 ;  /* 0x0000000000017941 */ /* 0x000fea0003800000 */
.L_x_392:
        /* <DEDUP_REMOVED lines=9> */
.L_x_395:
[----:B------:R-:W-:Y:S05]  /*11360*/  BSYNC B1 ;  /* 0x0000000000017941 */ /* 0x000fea0003800000 */
.L_x_394:
        /* <DEDUP_REMOVED lines=9> */
.L_x_397:
[----:B------:R-:W-:Y:S05]  /*11400*/  BSYNC B1 ;  /* 0x0000000000017941 */ /* 0x000fea0003800000 */
.L_x_396:
        /* <DEDUP_REMOVED lines=9> */
.L_x_399:
[----:B------:R-:W-:Y:S05]  /*114a0*/  BSYNC B1 ;  /* 0x0000000000017941 */ /* 0x000fea0003800000 */
.L_x_398:
        /* <DEDUP_REMOVED lines=9> */
.L_x_401:
[----:B------:R-:W-:Y:S05]  /*11540*/  BSYNC B1 ;  /* 0x0000000000017941 */ /* 0x000fea0003800000 */
.L_x_400:
        /* <DEDUP_REMOVED lines=9> */
.L_x_403:
[----:B------:R-:W-:Y:S05]  /*115e0*/  BSYNC B1 ;  /* 0x0000000000017941 */ /* 0x000fea0003800000 */
.L_x_402:
        /* <DEDUP_REMOVED lines=9> */
.L_x_405:
[----:B------:R-:W-:Y:S05]  /*11680*/  BSYNC B1 ;  /* 0x0000000000017941 */ /* 0x000fea0003800000 */
.L_x_404:
        /* <DEDUP_REMOVED lines=9> */
.L_x_407:
[----:B------:R-:W-:Y:S05]  /*11720*/  BSYNC B1 ;  /* 0x0000000000017941 */ /* 0x000fea0003800000 */
.L_x_406:
        /* <DEDUP_REMOVED lines=9> */
.L_x_409:
[----:B------:R-:W-:Y:S05]  /*117c0*/  BSYNC B1 ;  /* 0x0000000000017941 */ /* 0x000fea0003800000 */
.L_x_408:
        /* <DEDUP_REMOVED lines=9> */
.L_x_411:
[----:B------:R-:W-:Y:S05]  /*11860*/  BSYNC B1 ;  /* 0x0000000000017941 */ /* 0x000fea0003800000 */
.L_x_410:
        /* <DEDUP_REMOVED lines=9> */
.L_x_413:
[----:B------:R-:W-:Y:S05]  /*11900*/  BSYNC B1 ;  /* 0x0000000000017941 */ /* 0x000fea0003800000 */
.L_x_412:
        /* <DEDUP_REMOVED lines=9> */
.L_x_415:
[----:B------:R-:W-:Y:S05]  /*119a0*/  BSYNC B1 ;  /* 0x0000000000017941 */ /* 0x000fea0003800000 */
.L_x_414:
        /* <DEDUP_REMOVED lines=9> */
.L_x_417:
[----:B------:R-:W-:Y:S05]  /*11a40*/  BSYNC B1 ;  /* 0x0000000000017941 */ /* 0x000fea0003800000 */
.L_x_416:
        /* <DEDUP_REMOVED lines=9> */
.L_x_419:
[----:B------:R-:W-:Y:S05]  /*11ae0*/  BSYNC B1 ;  /* 0x0000000000017941 */ /* 0x000fea0003800000 */
.L_x_418:
        /* <DEDUP_REMOVED lines=9> */
.L_x_421:
[----:B------:R-:W-:Y:S05]  /*11b80*/  BSYNC B1 ;  /* 0x0000000000017941 */ /* 0x000fea0003800000 */
.L_x_420:
        /* <DEDUP_REMOVED lines=9> */
.L_x_423:
[----:B------:R-:W-:Y:S05]  /*11c20*/  BSYNC B1 ;  /* 0x0000000000017941 */ /* 0x000fea0003800000 */
.L_x_422:
        /* <DEDUP_REMOVED lines=9> */
.L_x_425:
[----:B------:R-:W-:Y:S05]  /*11cc0*/  BSYNC B1 ;  /* 0x0000000000017941 */ /* 0x000fea0003800000 */
.L_x_424:
        /* <DEDUP_REMOVED lines=9> */
.L_x_427:
[----:B------:R-:W-:Y:S05]  /*11d60*/  BSYNC B1 ;  /* 0x0000000000017941 */ /* 0x000fea0003800000 */
.L_x_426:
        /* <DEDUP_REMOVED lines=9> */
.L_x_429:
[----:B------:R-:W-:Y:S05]  /*11e00*/  BSYNC B1 ;  /* 0x0000000000017941 */ /* 0x000fea0003800000 */
.L_x_428:
        /* <DEDUP_REMOVED lines=9> */
.L_x_431:
[----:B------:R-:W-:Y:S05]  /*11ea0*/  BSYNC B1 ;  /* 0x0000000000017941 */ /* 0x000fea0003800000 */
.L_x_430:
        /* <DEDUP_REMOVED lines=9> */
.L_x_433:
[----:B------:R-:W-:Y:S05]  /*11f40*/  BSYNC B1 ;  /* 0x0000000000017941 */ /* 0x000fea0003800000 */
.L_x_432:
        /* <DEDUP_REMOVED lines=9> */
.L_x_435:
[----:B------:R-:W-:Y:S05]  /*11fe0*/  BSYNC B1 ;  /* 0x0000000000017941 */ /* 0x000fea0003800000 */
.L_x_434:
        /* <DEDUP_REMOVED lines=9> */
.L_x_437:
[----:B------:R-:W-:Y:S05]  /*12080*/  BSYNC B1 ;  /* 0x0000000000017941 */ /* 0x000fea0003800000 */
.L_x_436:
        /* <DEDUP_REMOVED lines=9> */
.L_x_439:
[----:B------:R-:W-:Y:S05]  /*12120*/  BSYNC B1 ;  /* 0x0000000000017941 */ /* 0x000fea0003800000 */
.L_x_438:
        /* <DEDUP_REMOVED lines=9> */
.L_x_441:
[----:B------:R-:W-:Y:S05]  /*121c0*/  BSYNC B1 ;  /* 0x0000000000017941 */ /* 0x000fea0003800000 */
.L_x_440:
        /* <DEDUP_REMOVED lines=9> */
.L_x_443:
[----:B------:R-:W-:Y:S05]  /*12260*/  BSYNC B1 ;  /* 0x0000000000017941 */ /* 0x000fea0003800000 */
.L_x_442:
        /* <DEDUP_REMOVED lines=9> */
.L_x_445:
[----:B------:R-:W-:Y:S05]  /*12300*/  BSYNC B1 ;  /* 0x0000000000017941 */ /* 0x000fea0003800000 */
.L_x_444:
        /* <DEDUP_REMOVED lines=9> */
.L_x_447:
[----:B------:R-:W-:Y:S05]  /*123a0*/  BSYNC B1 ;  /* 0x0000000000017941 */ /* 0x000fea0003800000 */
.L_x_446:
        /* <DEDUP_REMOVED lines=9> */
.L_x_449:
[----:B------:R-:W-:Y:S05]  /*12440*/  BSYNC B1 ;  /* 0x0000000000017941 */ /* 0x000fea0003800000 */
.L_x_448:
        /* <DEDUP_REMOVED lines=9> */
.L_x_451:
[----:B------:R-:W-:Y:S05]  /*124e0*/  BSYNC B1 ;  /* 0x0000000000017941 */ /* 0x000fea0003800000 */
.L_x_450:
        /* <DEDUP_REMOVED lines=9> */
.L_x_453:
[----:B------:R-:W-:Y:S05]  /*12580*/  BSYNC B1 ;  /* 0x0000000000017941 */ /* 0x000fea0003800000 */
.L_x_452:
        /* <DEDUP_REMOVED lines=9> */
.L_x_455:
[----:B------:R-:W-:Y:S05]  /*12620*/  BSYNC B1 ;  /* 0x0000000000017941 */ /* 0x000fea0003800000 */
.L_x_454:
        /* <DEDUP_REMOVED lines=9> */
.L_x_457:
[----:B------:R-:W-:Y:S05]  /*126c0*/  BSYNC B1 ;  /* 0x0000000000017941 */ /* 0x000fea0003800000 */
.L_x_456:
        /* <DEDUP_REMOVED lines=9> */
.L_x_459:
[----:B------:R-:W-:Y:S05]  /*12760*/  BSYNC B1 ;  /* 0x0000000000017941 */ /* 0x000fea0003800000 */
.L_x_458:
        /* <DEDUP_REMOVED lines=9> */
.L_x_461:
[----:B------:R-:W-:Y:S05]  /*12800*/  BSYNC B1 ;  /* 0x0000000000017941 */ /* 0x000fea0003800000 */
.L_x_460:
        /* <DEDUP_REMOVED lines=9> */
.L_x_463:
[----:B------:R-:W-:Y:S05]  /*128a0*/  BSYNC B1 ;  /* 0x0000000000017941 */ /* 0x000fea0003800000 */
.L_x_462:
        /* <DEDUP_REMOVED lines=9> */
.L_x_465:
[----:B------:R-:W-:Y:S05]  /*12940*/  BSYNC B1 ;  /* 0x0000000000017941 */ /* 0x000fea0003800000 */
.L_x_464:
        /* <DEDUP_REMOVED lines=9> */
.L_x_467:
[----:B------:R-:W-:Y:S05]  /*129e0*/  BSYNC B1 ;  /* 0x0000000000017941 */ /* 0x000fea0003800000 */
.L_x_466:
        /* <DEDUP_REMOVED lines=9> */
.L_x_469:
[----:B------:R-:W-:Y:S05]  /*12a80*/  BSYNC B1 ;  /* 0x0000000000017941 */ /* 0x000fea0003800000 */
.L_x_468:
        /* <DEDUP_REMOVED lines=9> */
.L_x_471:
[----:B------:R-:W-:Y:S05]  /*12b20*/  BSYNC B1 ;  /* 0x0000000000017941 */ /* 0x000fea0003800000 */
.L_x_470:
        /* <DEDUP_REMOVED lines=9> */
.L_x_473:
[----:B------:R-:W-:Y:S05]  /*12bc0*/  BSYNC B1 ;  /* 0x0000000000017941 */ /* 0x000fea0003800000 */
.L_x_472:
        /* <DEDUP_REMOVED lines=9> */
.L_x_475:
[----:B------:R-:W-:Y:S05]  /*12c60*/  BSYNC B1 ;  /* 0x0000000000017941 */ /* 0x000fea0003800000 */
.L_x_474:
        /* <DEDUP_REMOVED lines=9> */
.L_x_477:
[----:B------:R-:W-:Y:S05]  /*12d00*/  BSYNC B1 ;  /* 0x0000000000017941 */ /* 0x000fea0003800000 */
.L_x_476:
        /* <DEDUP_REMOVED lines=9> */
.L_x_479:
[----:B------:R-:W-:Y:S05]  /*12da0*/  BSYNC B1 ;  /* 0x0000000000017941 */ /* 0x000fea0003800000 */
.L_x_478:
        /* <DEDUP_REMOVED lines=9> */
.L_x_481:
[----:B------:R-:W-:Y:S05]  /*12e40*/  BSYNC B1 ;  /* 0x0000000000017941 */ /* 0x000fea0003800000 */
.L_x_480:
        /* <DEDUP_REMOVED lines=9> */
.L_x_483:
[----:B------:R-:W-:Y:S05]  /*12ee0*/  BSYNC B1 ;  /* 0x0000000000017941 */ /* 0x000fea0003800000 */
.L_x_482:
        /* <DEDUP_REMOVED lines=9> */
.L_x_485:
[----:B------:R-:W-:Y:S05]  /*12f80*/  BSYNC B1 ;  /* 0x0000000000017941 */ /* 0x000fea0003800000 */
.L_x_484:
        /* <DEDUP_REMOVED lines=9> */
.L_x_487:
[----:B------:R-:W-:Y:S05]  /*13020*/  BSYNC B1 ;  /* 0x0000000000017941 */ /* 0x000fea0003800000 */
.L_x_486:
        /* <DEDUP_REMOVED lines=9> */
.L_x_489:
[----:B------:R-:W-:Y:S05]  /*130c0*/  BSYNC B1 ;  /* 0x0000000000017941 */ /* 0x000fea0003800000 */
.L_x_488:
        /* <DEDUP_REMOVED lines=9> */
.L_x_491:
[----:B------:R-:W-:Y:S05]  /*13160*/  BSYNC B1 ;  /* 0x0000000000017941 */ /* 0x000fea0003800000 */
.L_x_490:
        /* <DEDUP_REMOVED lines=9> */
.L_x_493:
[----:B------:R-:W-:Y:S05]  /*13200*/  BSYNC B1 ;  /* 0x0000000000017941 */ /* 0x000fea0003800000 */
.L_x_492:
        /* <DEDUP_REMOVED lines=9> */
.L_x_495:
[----:B------:R-:W-:Y:S05]  /*132a0*/  BSYNC B1 ;  /* 0x0000000000017941 */ /* 0x000fea0003800000 */
.L_x_494:
        /* <DEDUP_REMOVED lines=9> */
.L_x_497:
[----:B------:R-:W-:Y:S05]  /*13340*/  BSYNC B1 ;  /* 0x0000000000017941 */ /* 0x000fea0003800000 */
.L_x_496:
        /* <DEDUP_REMOVED lines=9> */
.L_x_499:
[----:B------:R-:W-:Y:S05]  /*133e0*/  BSYNC B1 ;  /* 0x0000000000017941 */ /* 0x000fea0003800000 */
.L_x_498:
        /* <DEDUP_REMOVED lines=9> */
.L_x_501:
[----:B------:R-:W-:Y:S05]  /*13480*/  BSYNC B1 ;  /* 0x0000000000017941 */ /* 0x000fea0003800000 */
.L_x_500:
        /* <DEDUP_REMOVED lines=9> */
.L_x_503:
[----:B------:R-:W-:Y:S05]  /*13520*/  BSYNC B1 ;  /* 0x0000000000017941 */ /* 0x000fea0003800000 */
.L_x_502:
        /* <DEDUP_REMOVED lines=9> */
.L_x_505:
[----:B------:R-:W-:Y:S05]  /*135c0*/  BSYNC B1 ;  /* 0x0000000000017941 */ /* 0x000fea0003800000 */
.L_x_504:
        /* <DEDUP_REMOVED lines=9> */
.L_x_507:
[----:B------:R-:W-:Y:S05]  /*13660*/  BSYNC B1 ;  /* 0x0000000000017941 */ /* 0x000fea0003800000 */
.L_x_506:
        /* <DEDUP_REMOVED lines=9> */
.L_x_509:
[----:B------:R-:W-:Y:S05]  /*13700*/  BSYNC B1 ;  /* 0x0000000000017941 */ /* 0x000fea0003800000 */
.L_x_508:
        /* <DEDUP_REMOVED lines=9> */
.L_x_511:
[----:B------:R-:W-:Y:S05]  /*137a0*/  BSYNC B1 ;  /* 0x0000000000017941 */ /* 0x000fea0003800000 */
.L_x_510:
        /* <DEDUP_REMOVED lines=9> */
.L_x_513:
[----:B------:R-:W-:Y:S05]  /*13840*/  BSYNC B1 ;  /* 0x0000000000017941 */ /* 0x000fea0003800000 */
.L_x_512:
        /* <DEDUP_REMOVED lines=9> */
.L_x_515:
[----:B------:R-:W-:Y:S05]  /*138e0*/  BSYNC B1 ;  /* 0x0000000000017941 */ /* 0x000fea0003800000 */
.L_x_514:
        /* <DEDUP_REMOVED lines=9> */
.L_x_517:
[----:B------:R-:W-:Y:S05]  /*13980*/  BSYNC B1 ;  /* 0x0000000000017941 */ /* 0x000fea0003800000 */
.L_x_516:
        /* <DEDUP_REMOVED lines=9> */
.L_x_519:
[----:B------:R-:W-:Y:S05]  /*13a20*/  BSYNC B1 ;  /* 0x0000000000017941 */ /* 0x000fea0003800000 */
.L_x_518:
        /* <DEDUP_REMOVED lines=9> */
.L_x_521:
[----:B------:R-:W-:Y:S05]  /*13ac0*/  BSYNC B1 ;  /* 0x0000000000017941 */ /* 0x000fea0003800000 */
.L_x_520:
        /* <DEDUP_REMOVED lines=9> */
.L_x_523:
[----:B------:R-:W-:Y:S05]  /*13b60*/  BSYNC B1 ;  /* 0x0000000000017941 */ /* 0x000fea0003800000 */
.L_x_522:
        /* <DEDUP_REMOVED lines=9> */
.L_x_525:
[----:B------:R-:W-:Y:S05]  /*13c00*/  BSYNC B1 ;  /* 0x0000000000017941 */ /* 0x000fea0003800000 */
.L_x_524:
        /* <DEDUP_REMOVED lines=9> */
.L_x_527:
[----:B------:R-:W-:Y:S05]  /*13ca0*/  BSYNC B1 ;  /* 0x0000000000017941 */ /* 0x000fea0003800000 */
.L_x_526:
        /* <DEDUP_REMOVED lines=9> */
.L_x_529:
[----:B------:R-:W-:Y:S05]  /*13d40*/  BSYNC B1 ;  /* 0x0000000000017941 */ /* 0x000fea0003800000 */
.L_x_528:
        /* <DEDUP_REMOVED lines=9> */
.L_x_531:
[----:B------:R-:W-:Y:S05]  /*13de0*/  BSYNC B1 ;  /* 0x0000000000017941 */ /* 0x000fea0003800000 */
.L_x_530:
        /* <DEDUP_REMOVED lines=9> */
.L_x_533:
[----:B------:R-:W-:Y:S05]  /*13e80*/  BSYNC B1 ;  /* 0x0000000000017941 */ /* 0x000fea0003800000 */
.L_x_532:
        /* <DEDUP_REMOVED lines=9> */
.L_x_535:
[----:B------:R-:W-:Y:S05]  /*13f20*/  BSYNC B1 ;  /* 0x0000000000017941 */ /* 0x000fea0003800000 */
.L_x_534:
        /* <DEDUP_REMOVED lines=9> */
.L_x_537:
[----:B------:R-:W-:Y:S05]  /*13fc0*/  BSYNC B1 ;  /* 0x0000000000017941 */ /* 0x000fea0003800000 */
.L_x_536:
[----:B0----5:R-:W-:Y:S01]  /*13fd0*/  LOP3.LUT R3, R153, 0xffffe000, RZ, 0xc0, !PT ;  /* 0xffffe00099037812 */ /* 0x021fe200078ec0ff */
[----:B------:R-:W-:Y:S01]  /*13fe0*/  BSSY B1, `(.L_x_538) ;  /* 0x0000008000017945 */ /* 0x000fe20003800000 */
[----:B------:R-:W-:-:S03]  /*13ff0*/  ISETP.GT.AND P2, PT, R0, 0xf8, P1 ;  /* 0x000000f80000780c */ /* 0x000fc60000f44270 */
[----:B-1--4-:R-:W-:-:S04]  /*14000*/  FMUL R6, R3, R16 ;  /* 0x0000001003067220 */ /* 0x012fc80000400000 */
[----:B------:R-:W-:-:S05]  /*14010*/  FFMA R149, R149, R2, R6 ;  /* 0x0000000295957223 */ /* 0x000fca0000000006 */
[----:B------:R-:W-:-:S05]  /*14020*/  F2FP.TF32.F32.PACK_B R149, R149 ;  /* 0x00000095ff95723e */ /* 0x000fca00024050ff */
[----:B------:R0:W-:Y:S01]  /*14030*/  @P0 STG.E desc[UR36][R8.64+0x3e4], R149 ;  /* 0x0003e49508000986 */ /* 0x0001e2000c101924 */
[----:B------:R-:W-:Y:S05]  /*14040*/  @!P2 BRA `(.L_x_539) ;  /* 0x000000000004a947 */ /* 0x000fea0003800000 */
[----:B------:R1:W5:Y:S02]  /*14050*/  LDG.E.LTC128B R153, desc[UR36][R12.64+0x3e0] ;  /* 0x0003e0240c997981 */ /* 0x000364000c1e1920 */
.L_x_539:
[----:B------:R-:W-:Y:S05]  /*14060*/  BSYNC B1 ;  /* 0x0000000000017941 */ /* 0x000fea0003800000 */
.L_x_538:
        /* <DEDUP_REMOVED lines=9> */
.L_x_541:
[----:B------:R-:W-:Y:S05]  /*14100*/  BSYNC B1 ;  /* 0x0000000000017941 */ /* 0x000fea0003800000 */
.L_x_540:
[----:B------:R-:W-:Y:S05]  /*14110*/  @!P1 BRA `(.L_x_542) ;  /* 0x00000050004c9947 */ /* 0x000fea0003800000 */
[----:B-----5:R-:W-:-:S05]  /*14120*/  LOP3.LUT R153, R153, 0xffffe000, RZ, 0xc0, !PT ;  /* 0xffffe00099997812 */ /* 0x020fca00078ec0ff */
[----:B------:R-:W-:-:S04]  /*14130*/  FMUL R0, R153, R16 ;  /* 0x0000001099007220 */ /* 0x000fc80000400000 */
[----:B------:R-:W-:-:S05]  /*14140*/  FFMA R151, R151, R2, R0 ;  /* 0x0000000297977223 */ /* 0x000fca0000000000 */
[----:B------:R-:W-:-:S05]  /*14150*/  F2FP.TF32.F32.PACK_B R151, R151 ;  /* 0x00000097ff97723e */ /* 0x000fca00024050ff */
[----:B------:R0:W-:Y:S01]  /*14160*/  STG.E desc[UR36][R4.64+0x3e4], R151 ;  /* 0x0003e49704007986 */ /* 0x0001e2000c101924 */
[----:B------:R-:W-:Y:S05]  /*14170*/  BRA `(.L_x_542) ;  /* 0x0000005000347947 */ /* 0x000fea0003800000 */
.L_x_35:
[----:B------:R-:W2:Y:S01]  /*14180*/  LDL.LU R3, [R1] ;  /* 0x0000000001037983 */ /* 0x000ea20000300800 */
[----:B------:R-:W-:-:S03]  /*14190*/  ULDC.64 UR4, c[0x0][0x5c0] ;  /* 0x0001700000047ab9 */ /* 0x000fc60000000a00 */
[----:B------:R-:W3:Y:S04]  /*141a0*/  LDL.LU R9, [R1+0x8] ;  /* 0x0000080001097983 */ /* 0x000ee80000300800 */
[----:B------:R-:W4:Y:S04]  /*141b0*/  LDL.LU R8, [R1+0x54] ;  /* 0x0000540001087983 */ /* 0x000f280000300800 */
[----:B------:R-:W5:Y:S04]  /*141c0*/  LDL.LU R235, [R1+0x8c] ;  /* 0x00008c0001eb7983 */ /* 0x000f680000300800 */
        /* <DEDUP_REMOVED lines=91> */
[----:B------:R-:W5:Y:S01]  /*14780*/  LDL.LU R12, [R1+0x1fc] ;  /* 0x0001fc00010c7983 */ /* 0x000f620000300800 */
[----:B--2---:R-:W-:Y:S01]  /*14790*/  FMUL R3, R3, R2 ;  /* 0x0000000203037220 */ /* 0x004fe20000400000 */
[----:B------:R-:W-:-:S02]  /*147a0*/  LEA R4, P0, R6, UR4, 0x2 ;  /* 0x0000000406047c11 */ /* 0x000fc4000f8010ff */
[----:B------:R-:W2:Y:S02]  /*147b0*/  LDL.LU R7, [R1+0x4] ;  /* 0x0000040001077983 */ /* 0x000ea40000300800 */
[----:B------:R-:W-:Y:S02]  /*147c0*/  LEA.HI.X R5, R6, UR5, R10, 0x2, P0 ;  /* 0x0000000506057c11 */ /* 0x000fe400080f140a */
[----:B------:R-:W-:Y:S01]  /*147d0*/  F2FP.TF32.F32.PACK_B R3, R3 ;  /* 0x00000003ff03723e */ /* 0x000fe200024050ff */
[----:B------:R-:W5:Y:S01]  /*147e0*/  LDL.LU R10, [R1+0x5c] ;  /* 0x00005c00010a7983 */ /* 0x000f620000300800 */
[----:B------:R-:W-:-:S03]  /*147f0*/  ISETP.GT.AND P0, PT, R0, 0x1, P3 ;  /* 0x000000010000780c */ /* 0x000fc60001f04270 */
[----:B------:R2:W-:Y:S01]  /*14800*/  @P1 STG.E desc[UR36][R4.64], R3 ;  /* 0x0000000304001986 */ /* 0x0005e2000c101924 */
[----:B------:R-:W-:Y:S01]  /*14810*/  ISETP.GT.AND P2, PT, R158, 0x8, PT ;  /* 0x000000089e00780c */ /* 0x000fe20003f44270 */
[----:B--2---:R-:W-:-:S05]  /*14820*/  FMUL R3, R7, R2 ;  /* 0x0000000207037220 */ /* 0x004fca0000400000 */
[----:B------:R-:W-:-:S05]  /*14830*/  F2FP.TF32.F32.PACK_B R3, R3 ;  /* 0x00000003ff03723e */ /* 0x000fca00024050ff */
[----:B------:R0:W-:Y:S04]  /*14840*/  @P0 STG.E desc[UR36][R4.64+0x4], R3 ;  /* 0x0000040304000986 */ /* 0x0001e8000c101924 */
[----:B0-----:R-:W2:Y:S01]  /*14850*/  LDL.LU R3, [R1+0xc] ;  /* 0x00000c0001037983 */ /* 0x001ea20000300800 */
[----:B------:R-:W-:Y:S01]  /*14860*/  USHF.L.U32 UR5, UR8, 0x5, URZ ;  /* 0x0000000508057899 */ /* 0x000fe2000800063f */
[----:B------:R-:W-:Y:S01]  /*14870*/  ISETP.GT.AND P0, PT, R0, RZ, P2 ;  /* 0x000000ff0000720c */ /* 0x000fe20001704270 */
[----:B------:R-:W-:Y:S01]  /*14880*/  USHF.L.U64.HI UR4, UR8, 0x5, UR9 ;  /* 0x0000000508047899 */ /* 0x000fe20008010209 */
[----:B---3--:R-:W-:-:S03]  /*14890*/  FMUL R9, R9, R2 ;  /* 0x0000000209097220 */ /* 0x008fc60000400000 */
[----:B------:R-:W-:Y:S02]  /*148a0*/  IADD3 R6, P1, R4, UR5, RZ ;  /* 0x0000000504067c10 */ /* 0x000fe4000ff3e0ff */
[----:B------:R-:W-:Y:S02]  /*148b0*/  F2FP.TF32.F32.PACK_B R9, R9 ;  /* 0x00000009ff09723e */ /* 0x000fe400024050ff */
[----:B------:R-:W-:-:S05]  /*148c0*/  IADD3.X R7, R5, UR4, RZ, P1, !PT ;  /* 0x0000000405077c10 */ /* 0x000fca0008ffe4ff */
[----:B------:R0:W-:Y:S01]  /*148d0*/  @P0 STG.E desc[UR36][R6.64], R9 ;  /* 0x0000000906000986 */ /* 0x0001e2000c101924 */
[----:B------:R-:W-:-:S03]  /*148e0*/  ISETP.GT.AND P0, PT, R0, 0x1, P2 ;  /* 0x000000010000780c */ /* 0x000fc60001704270 */
[----:B0-----:R-:W3:Y:S01]  /*148f0*/  LDL.LU R9, [R1+0x60] ;  /* 0x0000600001097983 */ /* 0x001ee20000300800 */
[----:B--2---:R-:W-:-:S05]  /*14900*/  FMUL R3, R3, R2 ;  /* 0x0000000203037220 */ /* 0x004fca0000400000 */
[----:B------:R-:W-:-:S05]  /*14910*/  F2FP.TF32.F32.PACK_B R3, R3 ;  /* 0x00000003ff03723e */ /* 0x000fca00024050ff */
[----:B------:R0:W-:Y:S04]  /*14920*/  @P0 STG.E desc[UR36][R6.64+0x4], R3 ;  /* 0x0000040306000986 */ /* 0x0001e8000c101924 */
[----:B0-----:R-:W2:Y:S01]  /*14930*/  LDL.LU R3, [R1+0x10] ;  /* 0x0000100001037983 */ /* 0x001ea20000300800 */
[----:B------:R-:W-:Y:S01]  /*14940*/  ISETP.GT.AND P0, PT, R0, 0x8, P3 ;  /* 0x000000080000780c */ /* 0x000fe20001f04270 */
[----:B--2---:R-:W-:-:S05]  /*14950*/  FMUL R3, R3, R2 ;  /* 0x0000000203037220 */ /* 0x004fca0000400000 */
[----:B------:R-:W-:-:S07]  /*14960*/  F2FP.TF32.F32.PACK_B R3, R3 ;  /* 0x00000003ff03723e */ /* 0x000fce00024050ff */
        /* <DEDUP_REMOVED lines=82> */
[C---:B------:R-:W-:Y:S02]  /*14e90*/  ISETP.GT.AND P1, PT, R0.reuse, 0x29, P3 ;  /* 0x000000290000780c */ /* 0x040fe40001f24270 */
[----:B------:R-:W-:Y:S01]  /*14ea0*/  ISETP.GT.AND P0, PT, R0, 0x28, P2 ;  /* 0x000000280000780c */ /* 0x000fe20001704270 */
[----:B----4-:R-:W-:-:S05]  /*14eb0*/  FMUL R8, R8, R2 ;  /* 0x0000000208087220 */ /* 0x010fca0000400000 */
[----:B------:R-:W-:-:S05]  /*14ec0*/  F2FP.TF32.F32.PACK_B R8, R8 ;  /* 0x00000008ff08723e */ /* 0x000fca00024050ff */
[----:B------:R0:W-:Y:S04]  /*14ed0*/  @P1 STG.E desc[UR36][R4.64+0xa4], R8 ;  /* 0x0000a40804001986 */ /* 0x0001e8000c101924 */
[----:B0-----:R-:W4:Y:S01]  /*14ee0*/  LDL.LU R8, [R1+0x64] ;  /* 0x0000640001087983 */ /* 0x001f220000300800 */
[----:B--2---:R-:W-:-:S05]  /*14ef0*/  FMUL R3, R3, R2 ;  /* 0x0000000203037220 */ /* 0x004fca0000400000 */
[----:B------:R-:W-:-:S05]  /*14f00*/  F2FP.TF32.F32.PACK_B R3, R3 ;  /* 0x00000003ff03723e */ /* 0x000fca00024050ff */
[----:B------:R0:W-:Y:S04]  /*14f10*/  @P0 STG.E desc[UR36][R6.64+0xa0], R3 ;  /* 0x0000a00306000986 */ /* 0x0001e8000c101924 */
[----:B0-----:R-:W2:Y:S01]  /*14f20*/  LDL.LU R3, [R1+0x68] ;  /* 0x0000680001037983 */ /* 0x001ea20000300800 */
[C---:B------:R-:W-:Y:S02]  /*14f30*/  ISETP.GT.AND P1, PT, R0.reuse, 0x29, P2 ;  /* 0x000000290000780c */ /* 0x040fe40001724270 */
[----:B------:R-:W-:Y:S01]  /*14f40*/  ISETP.GT.AND P4, PT, R0, 0x30, P3 ;  /* 0x000000300000780c */ /* 0x000fe20001f84270 */
[-C--:B-----5:R-:W-:Y:S01]  /*14f50*/  FMUL R10, R10, R2.reuse ;  /* 0x000000020a0a7220 */ /* 0x0a0fe20000400000 */
[C---:B------:R-:W-:Y:S01]  /*14f60*/  ISETP.GT.AND P5, PT, R0.reuse, 0x31, P3 ;  /* 0x000000310000780c */ /* 0x040fe20001fa4270 */
[-C--:B---3--:R-:W-:Y:S01]  /*14f70*/  FMUL R9, R9, R2.reuse ;  /* 0x0000000209097220 */ /* 0x088fe20000400000 */
[----:B------:R-:W-:Y:S01]  /*14f80*/  ISETP.GT.AND P0, PT, R0, 0x30, P2 ;  /* 0x000000300000780c */ /* 0x000fe20001704270 */
[----:B----4-:R-:W-:Y:S01]  /*14f90*/  FMUL R8, R8, R2 ;  /* 0x0000000208087220 */ /* 0x010fe20000400000 */
[----:B------:R-:W-:-:S02]  /*14fa0*/  F2FP.TF32.F32.PACK_B R10, R10 ;  /* 0x0000000aff0a723e */ /* 0x000fc400024050ff */
[----:B------:R-:W-:Y:S02]  /*14fb0*/  F2FP.TF32.F32.PACK_B R9, R9 ;  /* 0x00000009ff09723e */ /* 0x000fe400024050ff */
[----:B------:R-:W-:Y:S01]  /*14fc0*/  F2FP.TF32.F32.PACK_B R8, R8 ;  /* 0x00000008ff08723e */ /* 0x000fe200024050ff */
[----:B------:R0:W-:Y:S04]  /*14fd0*/  @P1 STG.E desc[UR36][R6.64+0xa4], R10 ;  /* 0x0000a40a06001986 */ /* 0x0001e8000c101924 */
[----:B------:R1:W-:Y:S04]  /*14fe0*/  @P4 STG.E desc[UR36][R4.64+0xc0], R9 ;  /* 0x0000c00904004986 */ /* 0x0003e8000c101924 */
[----:B------:R3:W-:Y:S04]  /*14ff0*/  @P5 STG.E desc[UR36][R4.64+0xc4], R8 ;  /* 0x0000c40804005986 */ /* 0x0007e8000c101924 */
[----:B0-----:R-:W4:Y:S04]  /*15000*/  LDL.LU R10, [R1+0x6c] ;  /* 0x00006c00010a7983 */ /* 0x001f280000300800 */
[----:B-1----:R-:W5:Y:S04]  /*15010*/  LDL.LU R9, [R1+0x70] ;  /* 0x0000700001097983 */ /* 0x002f680000300800 */
[----:B---3--:R-:W3:Y:S01]  /*15020*/  LDL.LU R8, [R1+0x78] ;  /* 0x0000780001087983 */ /* 0x008ee20000300800 */
[----:B--2---:R-:W-:-:S05]  /*15030*/  FMUL R3, R3, R2 ;  /* 0x0000000203037220 */ /* 0x004fca0000400000 */
[----:B------:R-:W-:-:S05]  /*15040*/  F2FP.TF32.F32.PACK_B R3, R3 ;  /* 0x00000003ff03723e */ /* 0x000fca00024050ff */
[----:B------:R0:W-:Y:S04]  /*15050*/  @P0 STG.E desc[UR36][R6.64+0xc0], R3 ;  /* 0x0000c00306000986 */ /* 0x0001e8000c101924 */
[----:B0-----:R-:W2:Y:S01]  /*15060*/  LDL.LU R3, [R1+0x74] ;  /* 0x0000740001037983 */ /* 0x001ea20000300800 */
[C---:B------:R-:W-:Y:S02]  /*15070*/  ISETP.GT.AND P1, PT, R0.reuse, 0x31, P2 ;  /* 0x000000310000780c */ /* 0x040fe40001724270 */
[----:B------:R-:W-:Y:S01]  /*15080*/  ISETP.GT.AND P4, PT, R0, 0x38, P3 ;  /* 0x000000380000780c */ /* 0x000fe20001f84270 */
[-C--:B----4-:R-:W-:Y:S01]  /*15090*/  FMUL R10, R10, R2.reuse ;  /* 0x000000020a0a7220 */ /* 0x090fe20000400000 */
[C---:B------:R-:W-:Y:S01]  /*150a0*/  ISETP.GT.AND P5, PT, R0.reuse, 0x39, P3 ;  /* 0x000000390000780c */ /* 0x040fe20001fa4270 */
[----:B-----5:R-:W-:Y:S01]  /*150b0*/  FMUL R9, R9, R2 ;  /* 0x0000000209097220 */ /* 0x020fe20000400000 */
[----:B------:R-:W-:-:S02]  /*150c0*/  ISETP.GT.AND P0, PT, R0, 0x38, P2 ;  /* 0x000000380000780c */ /* 0x000fc40001704270 */
[----:B------:R-:W-:Y:S01]  /*150d0*/  F2FP.TF32.F32.PACK_B R10, R10 ;  /* 0x0000000aff0a723e */ /* 0x000fe200024050ff */
[----:B---3--:R-:W-:Y:S01]  /*150e0*/  FMUL R8, R8, R2 ;  /* 0x0000000208087220 */ /* 0x008fe20000400000 */
[----:B------:R-:W-:-:S03]  /*150f0*/  F2FP.TF32.F32.PACK_B R9, R9 ;  /* 0x00000009ff09723e */ /* 0x000fc600024050ff */
[----:B------:R0:W-:Y:S01]  /*15100*/  @P1 STG.E desc[UR36][R6.64+0xc4], R10 ;  /* 0x0000c40a06001986 */ /* 0x0001e2000c101924 */
[----:B------:R-:W-:-:S03]  /*15110*/  F2FP.TF32.F32.PACK_B R8, R8 ;  /* 0x00000008ff08723e */ /* 0x000fc600024050ff */
[----:B------:R1:W-:Y:S04]  /*15120*/  @P4 STG.E desc[UR36][R4.64+0xe0], R9 ;  /* 0x0000e00904004986 */ /* 0x0003e8000c101924 */
[----:B0-----:R-:W3:Y:S04]  /*15130*/  LDL.LU R10, [R1+0x80] ;  /* 0x00008000010a7983 */ /* 0x001ee80000300800 */
[----:B-1----:R-:W4:Y:S01]  /*15140*/  LDL.LU R9, [R1+0x84] ;  /* 0x0000840001097983 */ /* 0x002f220000300800 */
[----:B--2---:R-:W-:-:S05]  /*15150*/  FMUL R3, R3, R2 ;  /* 0x0000000203037220 */ /* 0x004fca0000400000 */
[----:B------:R-:W-:-:S05]  /*15160*/  F2FP.TF32.F32.PACK_B R3, R3 ;  /* 0x00000003ff03723e */ /* 0x000fca00024050ff */
[----:B------:R0:W-:Y:S04]  /*15170*/  @P5 STG.E desc[UR36][R4.64+0xe4], R3 ;  /* 0x0000e40304005986 */ /* 0x0001e8000c101924 */
[----:B------:R1:W-:Y:S04]  /*15180*/  @P0 STG.E desc[UR36][R6.64+0xe0], R8 ;  /* 0x0000e00806000986 */ /* 0x0003e8000c101924 */
[----:B0-----:R-:W2:Y:S04]  /*15190*/  LDL.LU R3, [R1+0x7c] ;  /* 0x00007c0001037983 */ /* 0x001ea80000300800 */
[----:B-1----:R-:W5:Y:S01]  /*151a0*/  LDL.LU R8, [R1+0x88] ;  /* 0x0000880001087983 */ /* 0x002f620000300800 */
[----:B------:R-:W-:-:S02]  /*151b0*/  ISETP.GT.AND P1, PT, R0, 0x39, P2 ;  /* 0x000000390000780c */ /* 0x000fc40001724270 */
[----:B------:R-:W-:Y:S01]  /*151c0*/  ISETP.GT.AND P4, PT, R0, 0x40, P3 ;  /* 0x000000400000780c */ /* 0x000fe20001f84270 */
[-C--:B---3--:R-:W-:Y:S01]  /*151d0*/  FMUL R10, R10, R2.reuse ;  /* 0x000000020a0a7220 */ /* 0x088fe20000400000 */
[C---:B------:R-:W-:Y:S02]  /*151e0*/  ISETP.GT.AND P5, PT, R0.reuse, 0x41, P3 ;  /* 0x000000410000780c */ /* 0x040fe40001fa4270 */
[----:B------:R-:W-:Y:S01]  /*151f0*/  ISETP.GT.AND P0, PT, R0, 0x40, P2 ;  /* 0x000000400000780c */ /* 0x000fe20001704270 */
[----:B----4-:R-:W-:Y:S01]  /*15200*/  FMUL R9, R9, R2 ;  /* 0x0000000209097220 */ /* 0x010fe20000400000 */
[----:B------:R-:W-:-:S04]  /*15210*/  F2FP.TF32.F32.PACK_B R10, R10 ;  /* 0x0000000aff0a723e */ /* 0x000fc800024050ff */
[----:B------:R-:W-:Y:S01]  /*15220*/  F2FP.TF32.F32.PACK_B R9, R9 ;  /* 0x00000009ff09723e */ /* 0x000fe200024050ff */
[-C--:B------:R-:W-:Y:S01]  /*15230*/  FMUL R11, R11, R2.reuse ;  /* 0x000000020b0b7220 */ /* 0x080fe20000400000 */
[----:B------:R-:W-:-:S04]  /*15240*/  FMUL R13, R13, R2 ;  /* 0x000000020d0d7220 */ /* 0x000fc80000400000 */
[----:B------:R-:W-:Y:S02]  /*15250*/  F2FP.TF32.F32.PACK_B R11, R11 ;  /* 0x0000000bff0b723e */ /* 0x000fe400024050ff */
[----:B------:R-:W-:Y:S01]  /*15260*/  F2FP.TF32.F32.PACK_B R13, R13 ;  /* 0x0000000dff0d723e */ /* 0x000fe200024050ff */
[----:B------:R-:W-:-:S05]  /*15270*/  FMUL R15, R15, R2 ;  /* 0x000000020f0f7220 */ /* 0x000fca0000400000 */
[----:B------:R-:W-:Y:S01]  /*15280*/  F2FP.TF32.F32.PACK_B R15, R15 ;  /* 0x0000000fff0f723e */ /* 0x000fe200024050ff */
[----:B------:R-:W-:-:S05]  /*15290*/  FMUL R19, R19, R2 ;  /* 0x0000000213137220 */ /* 0x000fca0000400000 */
[----:B------:R-:W-:Y:S01]  /*152a0*/  F2FP.TF32.F32.PACK_B R19, R19 ;  /* 0x00000013ff13723e */ /* 0x000fe200024050ff */
[-C--:B--2---:R-:W-:Y:S01]  /*152b0*/  FMUL R3, R3, R2.reuse ;  /* 0x0000000203037220 */ /* 0x084fe20000400000 */
[----:B-----5:R-:W-:-:S04]  /*152c0*/  FMUL R8, R8, R2 ;  /* 0x0000000208087220 */ /* 0x020fc80000400000 */
[----:B------:R-:W-:Y:S02]  /*152d0*/  F2FP.TF32.F32.PACK_B R3, R3 ;  /* 0x00000003ff03723e */ /* 0x000fe400024050ff */
[----:B------:R-:W-:-:S03]  /*152e0*/  F2FP.TF32.F32.PACK_B R8, R8 ;  /* 0x00000008ff08723e */ /* 0x000fc600024050ff */
[----:B------:R0:W-:Y:S01]  /*152f0*/  @P1 STG.E desc[UR36][R6.64+0xe4], R3 ;  /* 0x0000e40306001986 */ /* 0x0001e2000c101924 */
[----:B------:R-:W-:-:S03]  /*15300*/  ISETP.GT.AND P1, PT, R0, 0x41, P2 ;  /* 0x000000410000780c */ /* 0x000fc60001724270 */
[----:B------:R-:W-:Y:S01]  /*15310*/  @P4 STG.E desc[UR36][R4.64+0x100], R10 ;  /* 0x0001000a04004986 */ /* 0x000fe2000c101924 */
[----:B------:R-:W-:-:S03]  /*15320*/  ISETP.GT.AND P4, PT, R0, 0x48, P3 ;  /* 0x000000480000780c */ /* 0x000fc60001f84270 */
[----:B------:R-:W-:Y:S01]  /*15330*/  @P5 STG.E desc[UR36][R4.64+0x104], R9 ;  /* 0x0001040904005986 */ /* 0x000fe2000c101924 */
[----:B0-----:R-:W-:-:S03]  /*15340*/  FMUL R3, R235, R2 ;  /* 0x00000002eb037220 */ /* 0x001fc60000400000 */
[----:B------:R0:W-:Y:S02]  /*15350*/  @P0 STG.E desc[UR36][R6.64+0x100], R8 ;  /* 0x0001000806000986 */ /* 0x0001e4000c101924 */
[----:B------:R-:W-:Y:S01]  /*15360*/  F2FP.TF32.F32.PACK_B R3, R3 ;  /* 0x00000003ff03723e */ /* 0x000fe200024050ff */
[----:B0-----:R-:W-:Y:S01]  /*15370*/  FMUL R8, R234, R2 ;  /* 0x00000002ea087220 */ /* 0x001fe20000400000 */
[----:B------:R-:W-:-:S04]  /*15380*/  ISETP.GT.AND P5, PT, R0, 0x49, P3 ;  /* 0x000000490000780c */ /* 0x000fc80001fa4270 */
[----:B------:R-:W-:Y:S01]  /*15390*/  F2FP.TF32.F32.PACK_B R8, R8 ;  /* 0x00000008ff08723e */ /* 0x000fe200024050ff */
[----:B------:R0:W-:Y:S01]  /*153a0*/  @P1 STG.E desc[UR36][R6.64+0x104], R3 ;  /* 0x0001040306001986 */ /* 0x0001e2000c101924 */
[C---:B------:R-:W-:Y:S01]  /*153b0*/  ISETP.GT.AND P0, PT, R0.reuse, 0x48, P2 ;  /* 0x000000480000780c */ /* 0x040fe20001704270 */
[-C--:B------:R-:W-:Y:S01]  /*153c0*/  FMUL R9, R233, R2.reuse ;  /* 0x00000002e9097220 */ /* 0x080fe20000400000 */
[C---:B------:R-:W-:Y:S01]  /*153d0*/  ISETP.GT.AND P1, PT, R0.reuse, 0x49, P2 ;  /* 0x000000490000780c */ /* 0x040fe20001724270 */
[----:B------:R-:W-:Y:S01]  /*153e0*/  @P4 STG.E desc[UR36][R4.64+0x120], R8 ;  /* 0x0001200804004986 */ /* 0x000fe2000c101924 */
[----:B------:R-:W-:Y:S01]  /*153f0*/  ISETP.GT.AND P4, PT, R0, 0x50, P3 ;  /* 0x000000500000780c */ /* 0x000fe20001f84270 */
[----:B------:R-:W-:Y:S01]  /*15400*/  FMUL R10, R232, R2 ;  /* 0x00000002e80a7220 */ /* 0x000fe20000400000 */
[----:B------:R-:W-:-:S04]  /*15410*/  F2FP.TF32.F32.PACK_B R9, R9 ;  /* 0x00000009ff09723e */ /* 0x000fc800024050ff */
[----:B------:R-:W-:Y:S01]  /*15420*/  F2FP.TF32.F32.PACK_B R10, R10 ;  /* 0x0000000aff0a723e */ /* 0x000fe200024050ff */
[----:B------:R1:W-:Y:S01]  /*15430*/  @P5 STG.E desc[UR36][R4.64+0x124], R9 ;  /* 0x0001240904005986 */ /* 0x0003e2000c101924 */
[----:B------:R-:W-:-:S03]  /*15440*/  ISETP.GT.AND P5, PT, R0, 0x51, P3 ;  /* 0x000000510000780c */ /* 0x000fc60001fa4270 */
[----:B------:R-:W-:Y:S01]  /*15450*/  @P0 STG.E desc[UR36][R6.64+0x120], R10 ;  /* 0x0001200a06000986 */ /* 0x000fe2000c101924 */
[----:B------:R-:W-:-:S03]  /*15460*/  ISETP.GT.AND P0, PT, R0, 0x50, P2 ;  /* 0x000000500000780c */ /* 0x000fc60001704270 */
[----:B------:R2:W-:Y:S01]  /*15470*/  @P1 STG.E desc[UR36][R6.64+0x124], R11 ;  /* 0x0001240b06001986 */ /* 0x0005e2000c101924 */
[C---:B------:R-:W-:Y:S01]  /*15480*/  ISETP.GT.AND P1, PT, R0.reuse, 0x51, P2 ;  /* 0x000000510000780c */ /* 0x040fe20001724270 */
[-C--:B0-----:R-:W-:Y:S02]  /*15490*/  FMUL R3, R231, R2.reuse ;  /* 0x00000002e7037220 */ /* 0x081fe40000400000 */
[----:B------:R0:W-:Y:S01]  /*154a0*/  @P4 STG.E desc[UR36][R4.64+0x140], R13 ;  /* 0x0001400d04004986 */ /* 0x0001e2000c101924 */
[----:B------:R-:W-:Y:S01]  /*154b0*/  ISETP.GT.AND P4, PT, R0, 0x58, P3 ;  /* 0x000000580000780c */ /* 0x000fe20001f84270 */
[-C--:B-1----:R-:W-:Y:S01]  /*154c0*/  FMUL R9, R230, R2.reuse ;  /* 0x00000002e6097220 */ /* 0x082fe20000400000 */
[----:B------:R-:W-:Y:S01]  /*154d0*/  F2FP.TF32.F32.PACK_B R3, R3 ;  /* 0x00000003ff03723e */ /* 0x000fe200024050ff */
[----:B--2---:R-:W-:-:S03]  /*154e0*/  FMUL R11, R229, R2 ;  /* 0x00000002e50b7220 */ /* 0x004fc60000400000 */
[----:B------:R-:W-:Y:S01]  /*154f0*/  F2FP.TF32.F32.PACK_B R9, R9 ;  /* 0x00000009ff09723e */ /* 0x000fe200024050ff */
[----:B------:R-:W-:Y:S01]  /*15500*/  @P5 STG.E desc[UR36][R4.64+0x144], R15 ;  /* 0x0001440f04005986 */ /* 0x000fe2000c101924 */
[----:B------:R-:W-:-:S03]  /*15510*/  F2FP.TF32.F32.PACK_B R11, R11 ;  /* 0x0000000bff0b723e */ /* 0x000fc600024050ff */
[----:B------:R1:W-:Y:S01]  /*15520*/  @P0 STG.E desc[UR36][R6.64+0x140], R3 ;  /* 0x0001400306000986 */ /* 0x0003e2000c101924 */
[C---:B------:R-:W-:Y:S02]  /*15530*/  ISETP.GT.AND P5, PT, R0.reuse, 0x59, P3 ;  /* 0x000000590000780c */ /* 0x040fe40001fa4270 */
[C---:B------:R-:W-:Y:S01]  /*15540*/  ISETP.GT.AND P0, PT, R0.reuse, 0x58, P2 ;  /* 0x000000580000780c */ /* 0x040fe20001704270 */
[----:B------:R2:W-:Y:S01]  /*15550*/  @P1 STG.E desc[UR36][R6.64+0x144], R9 ;  /* 0x0001440906001986 */ /* 0x0005e2000c101924 */
[----:B------:R-:W-:Y:S01]  /*15560*/  ISETP.GT.AND P1, PT, R0, 0x59, P2 ;  /* 0x000000590000780c */ /* 0x000fe20001724270 */
[-C--:B0-----:R-:W-:Y:S02]  /*15570*/  FMUL R13, R228, R2.reuse ;  /* 0x00000002e40d7220 */ /* 0x081fe40000400000 */
[----:B------:R0:W-:Y:S01]  /*15580*/  @P4 STG.E desc[UR36][R4.64+0x160], R11 ;  /* 0x0001600b04004986 */ /* 0x0001e2000c101924 */
[----:B------:R-:W-:Y:S01]  /*15590*/  ISETP.GT.AND P4, PT, R0, 0x60, P3 ;  /* 0x000000600000780c */ /* 0x000fe20001f84270 */
[-C--:B-1----:R-:W-:Y:S01]  /*155a0*/  FMUL R3, R227, R2.reuse ;  /* 0x00000002e3037220 */ /* 0x082fe20000400000 */
[----:B------:R-:W-:Y:S01]  /*155b0*/  F2FP.TF32.F32.PACK_B R13, R13 ;  /* 0x0000000dff0d723e */ /* 0x000fe200024050ff */
[----:B--2---:R-:W-:-:S03]  /*155c0*/  FMUL R9, R226, R2 ;  /* 0x00000002e2097220 */ /* 0x004fc60000400000 */
[----:B------:R-:W-:Y:S01]  /*155d0*/  F2FP.TF32.F32.PACK_B R3, R3 ;  /* 0x00000003ff03723e */ /* 0x000fe200024050ff */
[----:B------:R1:W-:Y:S01]  /*155e0*/  @P5 STG.E desc[UR36][R4.64+0x164], R13 ;  /* 0x0001640d04005986 */ /* 0x0003e2000c101924 */
[----:B------:R-:W-:-:S03]  /*155f0*/  F2FP.TF32.F32.PACK_B R9, R9 ;  /* 0x00000009ff09723e */ /* 0x000fc600024050ff */
[----:B------:R-:W-:Y:S01]  /*15600*/  @P0 STG.E desc[UR36][R6.64+0x160], R19 ;  /* 0x0001601306000986 */ /* 0x000fe2000c101924 */
[C---:B------:R-:W-:Y:S02]  /*15610*/  ISETP.GT.AND P5, PT, R0.reuse, 0x61, P3 ;  /* 0x000000610000780c */ /* 0x040fe40001fa4270 */
[C---:B------:R-:W-:Y:S01]  /*15620*/  ISETP.GT.AND P0, PT, R0.reuse, 0x60, P2 ;  /* 0x000000600000780c */ /* 0x040fe20001704270 */
[----:B------:R2:W-:Y:S01]  /*15630*/  @P1 STG.E desc[UR36][R6.64+0x164], R3 ;  /* 0x0001640306001986 */ /* 0x0005e2000c101924 */
[C---:B------:R-:W-:Y:S01]  /*15640*/  ISETP.GT.AND P1, PT, R0.reuse, 0x61, P2 ;  /* 0x000000610000780c */ /* 0x040fe20001724270 */
[-C--:B0-----:R-:W-:Y:S02]  /*15650*/  FMUL R11, R225, R2.reuse ;  /* 0x00000002e10b7220 */ /* 0x081fe40000400000 */
[----:B------:R0:W-:Y:S01]  /*15660*/  @P4 STG.E desc[UR36][R4.64+0x180], R9 ;  /* 0x0001800904004986 */ /* 0x0001e2000c101924 */
[----:B------:R-:W-:Y:S01]  /*15670*/  ISETP.GT.AND P4, PT, R0, 0x68, P3 ;  /* 0x000000680000780c */ /* 0x000fe20001f84270 */
[-C--:B------:R-:W-:Y:S01]  /*15680*/  FMUL R15, R224, R2.reuse ;  /* 0x00000002e00f7220 */ /* 0x080fe20000400000 */
[-C--:B-1----:R-:W-:Y:S01]  /*15690*/  FMUL R13, R223, R2.reuse ;  /* 0x00000002df0d7220 */ /* 0x082fe20000400000 */
[----:B------:R-:W-:Y:S01]  /*156a0*/  F2FP.TF32.F32.PACK_B R11, R11 ;  /* 0x0000000bff0b723e */ /* 0x000fe200024050ff */
[----:B--2---:R-:W-:-:S02]  /*156b0*/  FMUL R3, R222, R2 ;  /* 0x00000002de037220 */ /* 0x004fc40000400000 */
[----:B------:R-:W-:Y:S02]  /*156c0*/  F2FP.TF32.F32.PACK_B R15, R15 ;  /* 0x0000000fff0f723e */ /* 0x000fe400024050ff */
[----:B------:R-:W-:Y:S02]  /*156d0*/  F2FP.TF32.F32.PACK_B R13, R13 ;  /* 0x0000000dff0d723e */ /* 0x000fe400024050ff */
[----:B------:R-:W-:Y:S01]  /*156e0*/  F2FP.TF32.F32.PACK_B R3, R3 ;  /* 0x00000003ff03723e */ /* 0x000fe200024050ff */
[----:B------:R1:W-:Y:S01]  /*156f0*/  @P5 STG.E desc[UR36][R4.64+0x184], R11 ;  /* 0x0001840b04005986 */ /* 0x0003e2000c101924 */
[----:B------:R-:W-:-:S03]  /*15700*/  ISETP.GT.AND P5, PT, R0, 0x69, P3 ;  /* 0x000000690000780c */ /* 0x000fc60001fa4270 */
[----:B------:R-:W-:Y:S01]  /*15710*/  @P0 STG.E desc[UR36][R6.64+0x180], R15 ;  /* 0x0001800f06000986 */ /* 0x000fe2000c101924 */
[C---:B------:R-:W-:Y:S01]  /*15720*/  ISETP.GT.AND P0, PT, R0.reuse, 0x68, P2 ;  /* 0x000000680000780c */ /* 0x040fe20001704270 */
[-C--:B0-----:R-:W-:Y:S02]  /*15730*/  FMUL R9, R221, R2.reuse ;  /* 0x00000002dd097220 */ /* 0x081fe40000400000 */
[----:B------:R0:W-:Y:S01]  /*15740*/  @P1 STG.E desc[UR36][R6.64+0x184], R13 ;  /* 0x0001840d06001986 */ /* 0x0001e2000c101924 */
[----:B------:R-:W-:Y:S01]  /*15750*/  ISETP.GT.AND P1, PT, R0, 0x69, P2 ;  /* 0x000000690000780c */ /* 0x000fe20001724270 */
[-C--:B------:R-:W-:Y:S02]  /*15760*/  FMUL R19, R220, R2.reuse ;  /* 0x00000002dc137220 */ /* 0x080fe40000400000 */
[----:B------:R2:W-:Y:S01]  /*15770*/  @P4 STG.E desc[UR36][R4.64+0x1a0], R3 ;  /* 0x0001a00304004986 */ /* 0x0005e2000c101924 */
[----:B------:R-:W-:Y:S01]  /*15780*/  ISETP.GT.AND P4, PT, R0, 0x70, P3 ;  /* 0x000000700000780c */ /* 0x000fe20001f84270 */
[----:B-1----:R-:W-:Y:S01]  /*15790*/  FMUL R11, R219, R2 ;  /* 0x00000002db0b7220 */ /* 0x002fe20000400000 */
[----:B------:R-:W-:-:S02]  /*157a0*/  F2FP.TF32.F32.PACK_B R9, R9 ;  /* 0x00000009ff09723e */ /* 0x000fc400024050ff */
[----:B------:R-:W-:Y:S01]  /*157b0*/  F2FP.TF32.F32.PACK_B R19, R19 ;  /* 0x00000013ff13723e */ /* 0x000fe200024050ff */
[-C--:B0-----:R-:W-:Y:S01]  /*157c0*/  FMUL R13, R218, R2.reuse ;  /* 0x00000002da0d7220 */ /* 0x081fe20000400000 */
[----:B------:R-:W-:Y:S01]  /*157d0*/  F2FP.TF32.F32.PACK_B R11, R11 ;  /* 0x0000000bff0b723e */ /* 0x000fe200024050ff */
[----:B------:R0:W-:Y:S03]  /*157e0*/  @P5 STG.E desc[UR36][R4.64+0x1a4], R9 ;  /* 0x0001a40904005986 */ /* 0x0001e6000c101924 */
[----:B------:R-:W-:Y:S01]  /*157f0*/  F2FP.TF32.F32.PACK_B R13, R13 ;  /* 0x0000000dff0d723e */ /* 0x000fe200024050ff */
[----:B------:R-:W-:Y:S01]  /*15800*/  @P0 STG.E desc[UR36][R6.64+0x1a0], R19 ;  /* 0x0001a01306000986 */ /* 0x000fe2000c101924 */
[C---:B------:R-:W-:Y:S02]  /*15810*/  ISETP.GT.AND P5, PT, R0.reuse, 0x71, P3 ;  /* 0x000000710000780c */ /* 0x040fe40001fa4270 */
[C---:B------:R-:W-:Y:S01]  /*15820*/  ISETP.GT.AND P0, PT, R0.reuse, 0x70, P2 ;  /* 0x000000700000780c */ /* 0x040fe20001704270 */
[----:B------:R1:W-:Y:S01]  /*15830*/  @P1 STG.E desc[UR36][R6.64+0x1a4], R11 ;  /* 0x0001a40b06001986 */ /* 0x0003e2000c101924 */
[----:B------:R-:W-:Y:S01]  /*15840*/  ISETP.GT.AND P1, PT, R0, 0x71, P2 ;  /* 0x000000710000780c */ /* 0x000fe20001724270 */
[----:B--2---:R-:W-:-:S02]  /*15850*/  FMUL R3, R217, R2 ;  /* 0x00000002d9037220 */ /* 0x004fc40000400000 */
[----:B------:R2:W-:Y:S01]  /*15860*/  @P4 STG.E desc[UR36][R4.64+0x1c0], R13 ;  /* 0x0001c00d04004986 */ /* 0x0005e2000c101924 */
[----:B------:R-:W-:Y:S01]  /*15870*/  ISETP.GT.AND P4, PT, R0, 0x78, P3 ;  /* 0x000000780000780c */ /* 0x000fe20001f84270 */
[-C--:B------:R-:W-:Y:S01]  /*15880*/  FMUL R15, R216, R2.reuse ;  /* 0x00000002d80f7220 */ /* 0x080fe20000400000 */
[-C--:B0-----:R-:W-:Y:S01]  /*15890*/  FMUL R9, R215, R2.reuse ;  /* 0x00000002d7097220 */ /* 0x081fe20000400000 */
[----:B------:R-:W-:Y:S01]  /*158a0*/  F2FP.TF32.F32.PACK_B R3, R3 ;  /* 0x00000003ff03723e */ /* 0x000fe200024050ff */
[----:B-1----:R-:W-:Y:S02]  /*158b0*/  FMUL R11, R214, R2 ;  /* 0x00000002d60b7220 */ /* 0x002fe40000400000 */
[----:B------:R-:W-:Y:S02]  /*158c0*/  F2FP.TF32.F32.PACK_B R15, R15 ;  /* 0x0000000fff0f723e */ /* 0x000fe400024050ff */
[----:B------:R-:W-:Y:S02]  /*158d0*/  F2FP.TF32.F32.PACK_B R9, R9 ;  /* 0x00000009ff09723e */ /* 0x000fe400024050ff */
[----:B------:R-:W-:Y:S01]  /*158e0*/  F2FP.TF32.F32.PACK_B R11, R11 ;  /* 0x0000000bff0b723e */ /* 0x000fe200024050ff */
[----:B------:R0:W-:Y:S01]  /*158f0*/  @P5 STG.E desc[UR36][R4.64+0x1c4], R3 ;  /* 0x0001c40304005986 */ /* 0x0001e2000c101924 */
[----:B------:R-:W-:-:S03]  /*15900*/  ISETP.GT.AND P5, PT, R0, 0x79, P3 ;  /* 0x000000790000780c */ /* 0x000fc60001fa4270 */
[----:B------:R-:W-:Y:S01]  /*15910*/  @P0 STG.E desc[UR36][R6.64+0x1c0], R15 ;  /* 0x0001c00f06000986 */ /* 0x000fe2000c101924 */
[C---:B------:R-:W-:Y:S01]  /*15920*/  ISETP.GT.AND P0, PT, R0.reuse, 0x78, P2 ;  /* 0x000000780000780c */ /* 0x040fe20001704270 */
[-C--:B--2---:R-:W-:Y:S02]  /*15930*/  FMUL R13, R213, R2.reuse ;  /* 0x00000002d50d7220 */ /* 0x084fe40000400000 */
[----:B------:R1:W-:Y:S01]  /*15940*/  @P1 STG.E desc[UR36][R6.64+0x1c4], R9 ;  /* 0x0001c40906001986 */ /* 0x0003e2000c101924 */
[----:B------:R-:W-:Y:S01]  /*15950*/  ISETP.GT.AND P1, PT, R0, 0x79, P2 ;  /* 0x000000790000780c */ /* 0x000fe20001724270 */
[-C--:B------:R-:W-:Y:S02]  /*15960*/  FMUL R19, R212, R2.reuse ;  /* 0x00000002d4137220 */ /* 0x080fe40000400000 */
[----:B------:R2:W-:Y:S01]  /*15970*/  @P4 STG.E desc[UR36][R4.64+0x1e0], R11 ;  /* 0x0001e00b04004986 */ /* 0x0005e2000c101924 */
[----:B------:R-:W-:Y:S01]  /*15980*/  ISETP.GT.AND P4, PT, R0, 0x80, P3 ;  /* 0x000000800000780c */ /* 0x000fe20001f84270 */
[----:B0-----:R-:W-:Y:S01]  /*15990*/  FMUL R3, R211, R2 ;  /* 0x00000002d3037220 */ /* 0x001fe20000400000 */
[----:B------:R-:W-:-:S02]  /*159a0*/  F2FP.TF32.F32.PACK_B R13, R13 ;  /* 0x0000000dff0d723e */ /* 0x000fc400024050ff */
[----:B------:R-:W-:Y:S01]  /*159b0*/  F2FP.TF32.F32.PACK_B R19, R19 ;  /* 0x00000013ff13723e */ /* 0x000fe200024050ff */
[-C--:B-1----:R-:W-:Y:S01]  /*159c0*/  FMUL R9, R210, R2.reuse ;  /* 0x00000002d2097220 */ /* 0x082fe20000400000 */
        /* <DEDUP_REMOVED lines=204> */
[----:B------:R-:W-:Y:S01]  /*16690*/  ISETP.GT.AND P6, PT, R0, 0xe9, P3 ;  /* 0x000000e90000780c */ /* 0x000fe20001fc4270 */
[-C--:B0-----:R-:W-:Y:S01]  /*166a0*/  FMUL R13, R159, R2.reuse ;  /* 0x000000029f0d7220 */ /* 0x081fe20000400000 */
[----:B------:R-:W-:Y:S01]  /*166b0*/  F2FP.TF32.F32.PACK_B R11, R11 ;  /* 0x0000000bff0b723e */ /* 0x000fe200024050ff */
[-C--:B-1----:R-:W-:Y:S01]  /*166c0*/  FMUL R3, R157, R2.reuse ;  /* 0x000000029d037220 */ /* 0x082fe20000400000 */
[----:B------:R-:W-:Y:S01]  /*166d0*/  F2FP.TF32.F32.PACK_B R15, R15 ;  /* 0x0000000fff0f723e */ /* 0x000fe200024050ff */
[----:B--2---:R-:W-:Y:S01]  /*166e0*/  FMUL R9, R156, R2 ;  /* 0x000000029c097220 */ /* 0x004fe20000400000 */
[----:B------:R-:W-:Y:S02]  /*166f0*/  F2FP.TF32.F32.PACK_B R13, R13 ;  /* 0x0000000dff0d723e */ /* 0x000fe400024050ff */
[----:B------:R-:W-:Y:S01]  /*16700*/  F2FP.TF32.F32.PACK_B R3, R3 ;  /* 0x00000003ff03723e */ /* 0x000fe200024050ff */
[----:B------:R0:W-:Y:S01]  /*16710*/  @P5 STG.E desc[UR36][R4.64+0x384], R11 ;  /* 0x0003840b04005986 */ /* 0x0001e2000c101924 */
[----:B------:R-:W-:-:S03]  /*16720*/  F2FP.TF32.F32.PACK_B R9, R9 ;  /* 0x00000009ff09723e */ /* 0x000fc600024050ff */
[----:B------:R-:W-:Y:S01]  /*16730*/  @P0 STG.E desc[UR36][R6.64+0x380], R15 ;  /* 0x0003800f06000986 */ /* 0x000fe2000c101924 */
[----:B------:R-:W-:-:S03]  /*16740*/  ISETP.GT.AND P0, PT, R0, 0xe8, P2 ;  /* 0x000000e80000780c */ /* 0x000fc60001704270 */
[----:B------:R1:W-:Y:S01]  /*16750*/  @P1 STG.E desc[UR36][R6.64+0x384], R13 ;  /* 0x0003840d06001986 */ /* 0x0003e2000c101924 */
[----:B------:R-:W-:-:S03]  /*16760*/  ISETP.GT.AND P5, PT, R0, 0xe9, P2 ;  /* 0x000000e90000780c */ /* 0x000fc600017a4270 */
[----:B------:R2:W-:Y:S01]  /*16770*/  @P4 STG.E desc[UR36][R4.64+0x3a0], R3 ;  /* 0x0003a00304004986 */ /* 0x0005e2000c101924 */
[-C--:B------:R-:W-:Y:S01]  /*16780*/  FMUL R19, R155, R2.reuse ;  /* 0x000000029b137220 */ /* 0x080fe20000400000 */
[C---:B------:R-:W-:Y:S02]  /*16790*/  ISETP.GT.AND P4, PT, R0.reuse, 0xf1, P3 ;  /* 0x000000f10000780c */ /* 0x040fe40001f84270 */
[----:B------:R3:W-:Y:S01]  /*167a0*/  @P6 STG.E desc[UR36][R4.64+0x3a4], R9 ;  /* 0x0003a40904006986 */ /* 0x0007e2000c101924 */
[----:B------:R-:W-:Y:S01]  /*167b0*/  ISETP.GT.AND P6, PT, R0, 0xf0, P3 ;  /* 0x000000f00000780c */ /* 0x000fe20001fc4270 */
[-C--:B0-----:R-:W-:Y:S01]  /*167c0*/  FMUL R11, R154, R2.reuse ;  /* 0x000000029a0b7220 */ /* 0x081fe20000400000 */
[-C--:B-1----:R-:W-:Y:S01]  /*167d0*/  FMUL R13, R153, R2.reuse ;  /* 0x00000002990d7220 */ /* 0x082fe20000400000 */
[----:B------:R-:W-:Y:S01]  /*167e0*/  F2FP.TF32.F32.PACK_B R19, R19 ;  /* 0x00000013ff13723e */ /* 0x000fe200024050ff */
[----:B--2---:R-:W-:Y:S02]  /*167f0*/  FMUL R3, R23, R2 ;  /* 0x0000000217037220 */ /* 0x004fe40000400000 */
[----:B------:R-:W-:-:S02]  /*16800*/  F2FP.TF32.F32.PACK_B R11, R11 ;  /* 0x0000000bff0b723e */ /* 0x000fc400024050ff */
[----:B------:R-:W-:Y:S02]  /*16810*/  F2FP.TF32.F32.PACK_B R13, R13 ;  /* 0x0000000dff0d723e */ /* 0x000fe400024050ff */
[----:B------:R-:W-:Y:S01]  /*16820*/  F2FP.TF32.F32.PACK_B R3, R3 ;  /* 0x00000003ff03723e */ /* 0x000fe200024050ff */
[----:B------:R0:W-:Y:S04]  /*16830*/  @P0 STG.E desc[UR36][R6.64+0x3a0], R19 ;  /* 0x0003a01306000986 */ /* 0x0001e8000c101924 */
[----:B------:R1:W-:Y:S04]  /*16840*/  @P5 STG.E desc[UR36][R6.64+0x3a4], R11 ;  /* 0x0003a40b06005986 */ /* 0x0003e8000c101924 */
[----:B------:R-:W-:Y:S01]  /*16850*/  @P6 STG.E desc[UR36][R4.64+0x3c0], R13 ;  /* 0x0003c00d04006986 */ /* 0x000fe2000c101924 */
[----:B------:R-:W-:-:S03]  /*16860*/  ISETP.GT.AND P6, PT, R0, 0xf0, P2 ;  /* 0x000000f00000780c */ /* 0x000fc600017c4270 */
[----:B------:R2:W-:Y:S01]  /*16870*/  @P4 STG.E desc[UR36][R4.64+0x3c4], R3 ;  /* 0x0003c40304004986 */ /* 0x0005e2000c101924 */
[C---:B------:R-:W-:Y:S02]  /*16880*/  ISETP.GT.AND P4, PT, R0.reuse, 0xf8, P3 ;  /* 0x000000f80000780c */ /* 0x040fe40001f84270 */
[C---:B------:R-:W-:Y:S02]  /*16890*/  ISETP.GT.AND P3, PT, R0.reuse, 0xf9, P3 ;  /* 0x000000f90000780c */ /* 0x040fe40001f64270 */
[----:B------:R-:W-:Y:S01]  /*168a0*/  ISETP.GT.AND P5, PT, R0, 0xf1, P2 ;  /* 0x000000f10000780c */ /* 0x000fe200017a4270 */
[-C--:B---3--:R-:W-:Y:S01]  /*168b0*/  FMUL R9, R22, R2.reuse ;  /* 0x0000000216097220 */ /* 0x088fe20000400000 */
[-C--:B------:R-:W-:Y:S01]  /*168c0*/  FMUL R15, R21, R2.reuse ;  /* 0x00000002150f7220 */ /* 0x080fe20000400000 */
[-C--:B0-----:R-:W-:Y:S01]  /*168d0*/  FMUL R19, R20, R2.reuse ;  /* 0x0000000214137220 */ /* 0x081fe20000400000 */
[----:B------:R-:W-:Y:S01]  /*168e0*/  FMUL R21, R18, R2 ;  /* 0x0000000212157220 */ /* 0x000fe20000400000 */
[----:B------:R-:W-:Y:S01]  /*168f0*/  USHF.L.U32 UR12, UR8, 0x9, URZ ;  /* 0x00000009080c7899 */ /* 0x000fe2000800063f */
[----:B------:R-:W-:-:S02]  /*16900*/  F2FP.TF32.F32.PACK_B R9, R9 ;  /* 0x00000009ff09723e */ /* 0x000fc400024050ff */
[----:B------:R-:W-:Y:S01]  /*16910*/  F2FP.TF32.F32.PACK_B R15, R15 ;  /* 0x0000000fff0f723e */ /* 0x000fe200024050ff */
[----:B------:R-:W-:Y:S01]  /*16920*/  USHF.L.U64.HI UR11, UR8, 0x9, UR9 ;  /* 0x00000009080b7899 */ /* 0x000fe20008010209 */
[----:B------:R-:W-:Y:S01]  /*16930*/  F2FP.TF32.F32.PACK_B R19, R19 ;  /* 0x00000013ff13723e */ /* 0x000fe200024050ff */
[----:B------:R-:W-:Y:S01]  /*16940*/  @P3 IMAD.MOV.U32 R10, RZ, RZ, R4 ;  /* 0x000000ffff0a3224 */ /* 0x000fe200078e0004 */
[----:B------:R-:W-:Y:S01]  /*16950*/  F2FP.TF32.F32.PACK_B R21, R21 ;  /* 0x00000015ff15723e */ /* 0x000fe200024050ff */
[----:B-1----:R-:W-:Y:S01]  /*16960*/  @P3 IMAD.MOV.U32 R11, RZ, RZ, R5 ;  /* 0x000000ffff0b3224 */ /* 0x002fe200078e0005 */
[----:B------:R0:W-:Y:S01]  /*16970*/  @P6 STG.E desc[UR36][R6.64+0x3c0], R9 ;  /* 0x0003c00906006986 */ /* 0x0001e2000c101924 */
[----:B--2---:R-:W-:-:S03]  /*16980*/  IMAD.U32 R3, RZ, RZ, UR12 ;  /* 0x0000000cff037e24 */ /* 0x004fc6000f8e00ff */
[----:B------:R-:W-:Y:S01]  /*16990*/  @P5 STG.E desc[UR36][R6.64+0x3c4], R15 ;  /* 0x0003c40f06005986 */ /* 0x000fe2000c101924 */
[----:B------:R-:W-:-:S03]  /*169a0*/  ISETP.GT.AND P1, PT, R158, 0x80, PT ;  /* 0x000000809e00780c */ /* 0x000fc60003f24270 */
[----:B------:R1:W-:Y:S01]  /*169b0*/  @P4 STG.E desc[UR36][R4.64+0x3e0], R19 ;  /* 0x0003e01304004986 */ /* 0x0003e2000c101924 */
[C---:B------:R-:W-:Y:S02]  /*169c0*/  ISETP.GT.AND P4, PT, R0.reuse, 0xf8, P2 ;  /* 0x000000f80000780c */ /* 0x040fe40001784270 */
[----:B------:R-:W-:Y:S01]  /*169d0*/  ISETP.GT.AND P2, PT, R0, 0xf9, P2 ;  /* 0x000000f90000780c */ /* 0x000fe20001744270 */
[----:B------:R2:W-:Y:S01]  /*169e0*/  @P3 STG.E desc[UR36][R10.64+0x3e4], R21 ;  /* 0x0003e4150a003986 */ /* 0x0005e2000c101924 */
[----:B0-----:R-:W-:Y:S01]  /*169f0*/  IMAD.U32 R9, RZ, RZ, UR11 ;  /* 0x0000000bff097e24 */ /* 0x001fe2000f8e00ff */
[----:B------:R-:W-:Y:S01]  /*16a00*/  IADD3 R8, P3, P6, R4, UR5, R3 ;  /* 0x0000000504087c10 */ /* 0x000fe2000fe7e003 */
[-C--:B------:R-:W-:Y:S01]  /*16a10*/  FMUL R23, R14, R2.reuse ;  /* 0x000000020e177220 */ /* 0x080fe20000400000 */
[-C--:B------:R-:W-:Y:S01]  /*16a20*/  FMUL R13, R12, R2.reuse ;  /* 0x000000020c0d7220 */ /* 0x080fe20000400000 */
[----:B------:R-:W-:Y:S02]  /*16a30*/  ISETP.GT.AND P5, PT, R0, RZ, P1 ;  /* 0x000000ff0000720c */ /* 0x000fe40000fa4270 */
[----:B------:R-:W-:Y:S01]  /*16a40*/  IADD3.X R9, R5, UR4, R9, P3, P6 ;  /* 0x0000000405097c10 */ /* 0x000fe20009fec409 */
[----:B------:R-:W-:Y:S01]  /*16a50*/  FMUL R3, R24, R2 ;  /* 0x0000000218037220 */ /* 0x000fe20000400000 */
[----:B------:R-:W-:-:S02]  /*16a60*/  ISETP.GT.AND P3, PT, R0, 0x1, P1 ;  /* 0x000000010000780c */ /* 0x000fc40000f64270 */
[----:B------:R-:W-:Y:S01]  /*16a70*/  F2FP.TF32.F32.PACK_B R23, R23 ;  /* 0x00000017ff17723e */ /* 0x000fe200024050ff */
[----:B------:R-:W-:Y:S01]  /*16a80*/  FMUL R25, R25, R2 ;  /* 0x0000000219197220 */ /* 0x000fe20000400000 */
[----:B-1----:R-:W-:Y:S02]  /*16a90*/  IADD3 R4, P6, R4, UR12, RZ ;  /* 0x0000000c04047c10 */ /* 0x002fe4000ffde0ff */
[----:B------:R-:W-:Y:S02]  /*16aa0*/  F2FP.TF32.F32.PACK_B R13, R13 ;  /* 0x0000000dff0d723e */ /* 0x000fe400024050ff */
[----:B------:R-:W-:Y:S01]  /*16ab0*/  ISETP.GT.AND P0, PT, R158, 0x88, PT ;  /* 0x000000889e00780c */ /* 0x000fe20003f04270 */
[----:B------:R-:W-:Y:S01]  /*16ac0*/  @P4 STG.E desc[UR36][R6.64+0x3e0], R23 ;  /* 0x0003e01706004986 */ /* 0x000fe2000c101924 */
[----:B------:R-:W-:Y:S02]  /*16ad0*/  IADD3.X R5, R5, UR11, RZ, P6, !PT ;  /* 0x0000000b05057c10 */ /* 0x000fe4000b7fe4ff */
[----:B------:R-:W-:Y:S01]  /*16ae0*/  F2FP.TF32.F32.PACK_B R3, R3 ;  /* 0x00000003ff03723e */ /* 0x000fe200024050ff */
[----:B------:R-:W-:Y:S01]  /*16af0*/  @P2 STG.E desc[UR36][R6.64+0x3e4], R13 ;  /* 0x0003e40d06002986 */ /* 0x000fe2000c101924 */
[----:B------:R-:W-:-:S02]  /*16b00*/  F2FP.TF32.F32.PACK_B R25, R25 ;  /* 0x00000019ff19723e */ /* 0x000fc400024050ff */
[----:B------:R-:W-:Y:S01]  /*16b10*/  ISETP.GT.AND P2, PT, R0, RZ, P0 ;  /* 0x000000ff0000720c */ /* 0x000fe20000744270 */
[----:B------:R0:W-:Y:S01]  /*16b20*/  @P5 STG.E desc[UR36][R4.64], R3 ;  /* 0x0000000304005986 */ /* 0x0001e2000c101924 */
[-C--:B------:R-:W-:Y:S01]  /*16b30*/  FMUL R15, R26, R2.reuse ;  /* 0x000000021a0f7220 */ /* 0x080fe20000400000 */
[----:B------:R-:W-:Y:S02]  /*16b40*/  ISETP.GT.AND P4, PT, R0, 0x1, P0 ;  /* 0x000000010000780c */ /* 0x000fe40000784270 */
[----:B--2---:R-:W-:Y:S01]  /*16b50*/  IADD3 R10, P5, R4, UR5, RZ ;  /* 0x00000005040a7c10 */ /* 0x004fe2000ffbe0ff */
[----:B------:R-:W-:Y:S01]  /*16b60*/  @P3 STG.E desc[UR36][R4.64+0x4], R25 ;  /* 0x0000041904003986 */ /* 0x000fe2000c101924 */
[----:B------:R-:W-:Y:S01]  /*16b70*/  ISETP.GT.AND P3, PT, R0, 0x8, P1 ;  /* 0x000000080000780c */ /* 0x000fe20000f64270 */
[-C--:B------:R-:W-:Y:S01]  /*16b80*/  FMUL R27, R27, R2.reuse ;  /* 0x000000021b1b7220 */ /* 0x080fe20000400000 */
[----:B------:R-:W-:Y:S02]  /*16b90*/  F2FP.TF32.F32.PACK_B R15, R15 ;  /* 0x0000000fff0f723e */ /* 0x000fe400024050ff */
[----:B------:R-:W-:Y:S01]  /*16ba0*/  IADD3.X R11, R5, UR4, RZ, P5, !PT ;  /* 0x00000004050b7c10 */ /* 0x000fe2000affe4ff */
[----:B0-----:R-:W-:Y:S01]  /*16bb0*/  FMUL R3, R28, R2 ;  /* 0x000000021c037220 */ /* 0x001fe20000400000 */
[----:B------:R-:W-:-:S02]  /*16bc0*/  F2FP.TF32.F32.PACK_B R27, R27 ;  /* 0x0000001bff1b723e */ /* 0x000fc400024050ff */
[C---:B------:R-:W-:Y:S01]  /*16bd0*/  ISETP.GT.AND P5, PT, R0.reuse, 0x9, P1 ;  /* 0x000000090000780c */ /* 0x040fe20000fa4270 */
[----:B------:R-:W-:Y:S01]  /*16be0*/  @P2 STG.E desc[UR36][R10.64], R15 ;  /* 0x0000000f0a002986 */ /* 0x000fe2000c101924 */
[----:B------:R-:W-:Y:S02]  /*16bf0*/  F2FP.TF32.F32.PACK_B R3, R3 ;  /* 0x00000003ff03723e */ /* 0x000fe400024050ff */
[----:B------:R-:W-:Y:S01]  /*16c00*/  ISETP.GT.AND P2, PT, R0, 0x8, P0 ;  /* 0x000000080000780c */ /* 0x000fe20000744270 */
[-C--:B------:R-:W-:Y:S01]  /*16c10*/  FMUL R29, R29, R2.reuse ;  /* 0x000000021d1d7220 */ /* 0x080fe20000400000 */
[----:B------:R0:W-:Y:S01]  /*16c20*/  @P4 STG.E desc[UR36][R10.64+0x4], R27 ;  /* 0x0000041b0a004986 */ /* 0x0001e2000c101924 */
[----:B------:R-:W-:Y:S01]  /*16c30*/  FMUL R13, R30, R2 ;  /* 0x000000021e0d7220 */ /* 0x000fe20000400000 */
[----:B------:R-:W-:Y:S02]  /*16c40*/  IADD3 R6, P4, R4, UR5, RZ ;  /* 0x0000000504067c10 */ /* 0x000fe4000ff9e0ff */
[----:B------:R1:W-:Y:S01]  /*16c50*/  @P3 STG.E desc[UR36][R4.64+0x20], R3 ;  /* 0x0000200304003986 */ /* 0x0003e2000c101924 */
[----:B------:R-:W-:-:S02]  /*16c60*/  ISETP.GT.AND P3, PT, R0, 0x9, P0 ;  /* 0x000000090000780c */ /* 0x000fc40000764270 */
[----:B------:R-:W-:Y:S01]  /*16c70*/  F2FP.TF32.F32.PACK_B R29, R29 ;  /* 0x0000001dff1d723e */ /* 0x000fe200024050ff */
[----:B------:R-:W-:Y:S01]  /*16c80*/  FMUL R31, R31, R2 ;  /* 0x000000021f1f7220 */ /* 0x000fe20000400000 */
[----:B------:R-:W-:Y:S02]  /*16c90*/  F2FP.TF32.F32.PACK_B R13, R13 ;  /* 0x0000000dff0d723e */ /* 0x000fe400024050ff */
[----:B------:R-:W-:Y:S01]  /*16ca0*/  IADD3.X R7, R5, UR4, RZ, P4, !PT ;  /* 0x0000000405077c10 */ /* 0x000fe2000a7fe4ff */
[----:B------:R-:W-:Y:S01]  /*16cb0*/  @P5 STG.E desc[UR36][R4.64+0x24], R29 ;  /* 0x0000241d04005986 */ /* 0x000fe2000c101924 */
[----:B------:R-:W-:-:S03]  /*16cc0*/  F2FP.TF32.F32.PACK_B R31, R31 ;  /* 0x0000001fff1f723e */ /* 0x000fc600024050ff */
[----:B------:R2:W-:Y:S01]  /*16cd0*/  @P2 STG.E desc[UR36][R6.64+0x20], R13 ;  /* 0x0000200d06002986 */ /* 0x0005e2000c101924 */
[C---:B------:R-:W-:Y:S02]  /*16ce0*/  ISETP.GT.AND P2, PT, R0.reuse, 0x10, P0 ;  /* 0x000000100000780c */ /* 0x040fe40000744270 */
[C---:B------:R-:W-:Y:S01]  /*16cf0*/  ISETP.GT.AND P4, PT, R0.reuse, 0x10, P1 ;  /* 0x000000100000780c */ /* 0x040fe20000f84270 */
[----:B------:R-:W-:Y:S01]  /*16d00*/  @P3 STG.E desc[UR36][R8.64+0x24], R31 ;  /* 0x0000241f08003986 */ /* 0x000fe2000c101924 */
[----:B------:R-:W-:Y:S01]  /*16d10*/  ISETP.GT.AND P5, PT, R0, 0x11, P1 ;  /* 0x000000110000780c */ /* 0x000fe20000fa4270 */
[-C--:B0-----:R-:W-:Y:S01]  /*16d20*/  FMUL R11, R32, R2.reuse ;  /* 0x00000002200b7220 */ /* 0x081fe20000400000 */
[----:B------:R-:W-:Y:S01]  /*16d30*/  ISETP.GT.AND P3, PT, R0, 0x11, P0 ;  /* 0x000000110000780c */ /* 0x000fe20000764270 */
[-C--:B------:R-:W-:Y:S01]  /*16d40*/  FMUL R33, R33, R2.reuse ;  /* 0x0000000221217220 */ /* 0x080fe20000400000 */
[----:B-1----:R-:W-:Y:S02]  /*16d50*/  FMUL R3, R34, R2 ;  /* 0x0000000222037220 */ /* 0x002fe40000400000 */
[----:B------:R-:W-:-:S02]  /*16d60*/  F2FP.TF32.F32.PACK_B R11, R11 ;  /* 0x0000000bff0b723e */ /* 0x000fc400024050ff */
[----:B------:R-:W-:Y:S01]  /*16d70*/  F2FP.TF32.F32.PACK_B R33, R33 ;  /* 0x00000021ff21723e */ /* 0x000fe200024050ff */
[----:B--2---:R-:W-:Y:S01]  /*16d80*/  @P2 IMAD.MOV.U32 R6, RZ, RZ, R8 ;  /* 0x000000ffff062224 */ /* 0x004fe200078e0008 */
[----:B------:R-:W-:Y:S01]  /*16d90*/  F2FP.TF32.F32.PACK_B R3, R3 ;  /* 0x00000003ff03723e */ /* 0x000fe200024050ff */
[----:B------:R-:W-:Y:S02]  /*16da0*/  @P2 IMAD.MOV.U32 R7, RZ, RZ, R9 ;  /* 0x000000ffff072224 */ /* 0x000fe400078e0009 */
[----:B------:R-:W-:Y:S01]  /*16db0*/  FMUL R35, R35, R2 ;  /* 0x0000000223237220 */ /* 0x000fe20000400000 */
[----:B------:R-:W-:Y:S04]  /*16dc0*/  @P4 STG.E desc[UR36][R4.64+0x40], R11 ;  /* 0x0000400b04004986 */ /* 0x000fe8000c101924 */
[----:B------:R-:W-:Y:S01]  /*16dd0*/  @P5 STG.E desc[UR36][R4.64+0x44], R33 ;  /* 0x0000442104005986 */ /* 0x000fe2000c101924 */
[----:B------:R-:W-:-:S03]  /*16de0*/  F2FP.TF32.F32.PACK_B R35, R35 ;  /* 0x00000023ff23723e */ /* 0x000fc600024050ff */
[----:B------:R0:W-:Y:S01]  /*16df0*/  @P2 STG.E desc[UR36][R6.64+0x40], R3 ;  /* 0x0000400306002986 */ /* 0x0001e2000c101924 */
[C---:B------:R-:W-:Y:S02]  /*16e00*/  ISETP.GT.AND P2, PT, R0.reuse, 0x18, P0 ;  /* 0x000000180000780c */ /* 0x040fe40000744270 */
[C---:B------:R-:W-:Y:S02]  /*16e10*/  ISETP.GT.AND P4, PT, R0.reuse, 0x18, P1 ;  /* 0x000000180000780c */ /* 0x040fe40000f84270 */
[----:B------:R-:W-:Y:S01]  /*16e20*/  ISETP.GT.AND P5, PT, R0, 0x19, P1 ;  /* 0x000000190000780c */ /* 0x000fe20000fa4270 */
[----:B0-----:R-:W-:Y:S02]  /*16e30*/  @P3 IMAD.MOV.U32 R6, RZ, RZ, R8 ;  /* 0x000000ffff063224 */ /* 0x001fe400078e0008 */
[----:B------:R-:W-:Y:S02]  /*16e40*/  @P3 IMAD.MOV.U32 R7, RZ, RZ, R9 ;  /* 0x000000ffff073224 */ /* 0x000fe400078e0009 */
[-C--:B------:R-:W-:Y:S01]  /*16e50*/  FMUL R13, R36, R2.reuse ;  /* 0x00000002240d7220 */ /* 0x080fe20000400000 */
[----:B------:R-:W-:-:S02]  /*16e60*/  FMUL R37, R37, R2 ;  /* 0x0000000225257220 */ /* 0x000fc40000400000 */
[----:B------:R0:W-:Y:S01]  /*16e70*/  @P3 STG.E desc[UR36][R6.64+0x44], R35 ;  /* 0x0000442306003986 */ /* 0x0001e2000c101924 */
[----:B------:R-:W-:Y:S01]  /*16e80*/  ISETP.GT.AND P3, PT, R0, 0x19, P0 ;  /* 0x000000190000780c */ /* 0x000fe20000764270 */
[-C--:B------:R-:W-:Y:S01]  /*16e90*/  FMUL R11, R38, R2.reuse ;  /* 0x00000002260b7220 */ /* 0x080fe20000400000 */
[----:B------:R-:W-:Y:S02]  /*16ea0*/  F2FP.TF32.F32.PACK_B R13, R13 ;  /* 0x0000000dff0d723e */ /* 0x000fe400024050ff */
[----:B------:R-:W-:Y:S01]  /*16eb0*/  F2FP.TF32.F32.PACK_B R37, R37 ;  /* 0x00000025ff25723e */ /* 0x000fe200024050ff */
[----:B------:R-:W-:Y:S01]  /*16ec0*/  FMUL R39, R39, R2 ;  /* 0x0000000227277220 */ /* 0x000fe20000400000 */
[----:B------:R-:W-:Y:S01]  /*16ed0*/  F2FP.TF32.F32.PACK_B R11, R11 ;  /* 0x0000000bff0b723e */ /* 0x000fe200024050ff */
[----:B------:R-:W-:Y:S01]  /*16ee0*/  @P4 STG.E desc[UR36][R4.64+0x60], R13 ;  /* 0x0000600d04004986 */ /* 0x000fe2000c101924 */
[----:B0-----:R-:W-:Y:S01]  /*16ef0*/  @P2 IMAD.MOV.U32 R6, RZ, RZ, R8 ;  /* 0x000000ffff062224 */ /* 0x001fe200078e0008 */
[----:B------:R-:W-:-:S02]  /*16f00*/  @P2 MOV R7, R9 ;  /* 0x0000000900072202 */ /* 0x000fc40000000f00 */
        /* <DEDUP_REMOVED lines=18> */
[----:B0-----:R-:W-:Y:S02]  /*17030*/  @P2 IMAD.MOV.U32 R6, RZ, RZ, R8 ;  /* 0x000000ffff062224 */ /* 0x001fe400078e0008 */
[----:B------:R-:W-:Y:S01]  /*17040*/  @P2 IMAD.MOV.U32 R7, RZ, RZ, R9 ;  /* 0x000000ffff072224 */ /* 0x000fe200078e0009 */
        /* <DEDUP_REMOVED lines=45> */
[----:B------:R-:W-:Y:S02]  /*17320*/  ISETP.GT.AND P5, PT, R0, 0x39, P1 ;  /* 0x000000390000780c */ /* 0x000fe40000fa4270 */
[----:B0-----:R-:W-:Y:S01]  /*17330*/  @P3 MOV R6, R8 ;  /* 0x0000000800063202 */ /* 0x001fe20000000f00 */
        /* <DEDUP_REMOVED lines=59> */
[----:B0-----:R-:W-:Y:S01]  /*176f0*/  @P3 IMAD.MOV.U32 R6, RZ, RZ, R8 ;  /* 0x000000ffff063224 */ /* 0x001fe200078e0008 */
[----:B------:R-:W-:Y:S01]  /*17700*/  @P3 MOV R7, R9 ;  /* 0x0000000900073202 */ /* 0x000fe20000000f00 */
[-C--:B------:R-:W-:Y:S01]  /*17710*/  FMUL R3, R64, R2.reuse ;  /* 0x0000000240037220 */ /* 0x080fe20000400000 */
[----:B------:R-:W-:-:S03]  /*17720*/  FMUL R65, R65, R2 ;  /* 0x0000000241417220 */ /* 0x000fc60000400000 */
        /* <DEDUP_REMOVED lines=68> */
[----:B0-----:R-:W-:Y:S01]  /*17b70*/  @P2 MOV R6, R8 ;  /* 0x0000000800062202 */ /* 0x001fe20000000f00 */
[----:B------:R-:W-:-:S02]  /*17b80*/  @P2 IMAD.MOV.U32 R7, RZ, RZ, R9 ;  /* 0x000000ffff072224 */ /* 0x000fc400078e0009 */
        /* <DEDUP_REMOVED lines=206> */
[-C--:B------:R-:W-:Y:S01]  /*18870*/  FMUL R13, R120, R2.reuse ;  /* 0x00000002780d7220 */ /* 0x080fe20000400000 */
[----:B0-----:R-:W-:Y:S02]  /*18880*/  @P3 IMAD.MOV.U32 R6, RZ, RZ, R8 ;  /* 0x000000ffff063224 */ /* 0x001fe400078e0008 */
[----:B------:R-:W-:Y:S02]  /*18890*/  @P3 IMAD.MOV.U32 R7, RZ, RZ, R9 ;  /* 0x000000ffff073224 */ /* 0x000fe400078e0009 */
[-C--:B------:R-:W-:Y:S01]  /*188a0*/  FMUL R121, R121, R2.reuse ;  /* 0x0000000279797220 */ /* 0x080fe20000400000 */
[----:B------:R-:W-:-:S02]  /*188b0*/  FMUL R11, R122, R2 ;  /* 0x000000027a0b7220 */ /* 0x000fc40000400000 */
[----:B------:R0:W-:Y:S01]  /*188c0*/  @P3 STG.E desc[UR36][R6.64+0x2e4], R119 ;  /* 0x0002e47706003986 */ /* 0x0001e2000c101924 */
[C---:B------:R-:W-:Y:S02]  /*188d0*/  ISETP.GT.AND P3, PT, R0.reuse, 0xc1, P0 ;  /* 0x000000c10000780c */ /* 0x040fe40000764270 */
[----:B------:R-:W-:Y:S02]  /*188e0*/  F2FP.TF32.F32.PACK_B R13, R13 ;  /* 0x0000000dff0d723e */ /* 0x000fe400024050ff */
[----:B------:R-:W-:Y:S01]  /*188f0*/  F2FP.TF32.F32.PACK_B R121, R121 ;  /* 0x00000079ff79723e */ /* 0x000fe200024050ff */
[-C--:B------:R-:W-:Y:S01]  /*18900*/  FMUL R123, R123, R2.reuse ;  /* 0x000000027b7b7220 */ /* 0x080fe20000400000 */
[----:B------:R-:W-:Y:S01]  /*18910*/  F2FP.TF32.F32.PACK_B R11, R11 ;  /* 0x0000000bff0b723e */ /* 0x000fe200024050ff */
[----:B------:R-:W-:Y:S01]  /*18920*/  @P4 STG.E desc[UR36][R4.64+0x300], R13 ;  /* 0x0003000d04004986 */ /* 0x000fe2000c101924 */
[----:B0-----:R-:W-:Y:S02]  /*18930*/  @P2 IMAD.MOV.U32 R6, RZ, RZ, R8 ;  /* 0x000000ffff062224 */ /* 0x001fe400078e0008 */
[----:B------:R-:W-:Y:S01]  /*18940*/  @P2 IMAD.MOV.U32 R7, RZ, RZ, R9 ;  /* 0x000000ffff072224 */ /* 0x000fe200078e0009 */
[----:B------:R-:W-:Y:S01]  /*18950*/  @P5 STG.E desc[UR36][R4.64+0x304], R121 ;  /* 0x0003047904005986 */ /* 0x000fe2000c101924 */
[----:B------:R-:W-:Y:S01]  /*18960*/  ISETP.GT.AND P4, PT, R0, 0xc8, P1 ;  /* 0x000000c80000780c */ /* 0x000fe20000f84270 */
[----:B------:R-:W-:Y:S01]  /*18970*/  FMUL R3, R124, R2 ;  /* 0x000000027c037220 */ /* 0x000fe20000400000 */
[----:B------:R-:W-:Y:S01]  /*18980*/  F2FP.TF32.F32.PACK_B R123, R123 ;  /* 0x0000007bff7b723e */ /* 0x000fe200024050ff */
[----:B------:R0:W-:Y:S01]  /*18990*/  @P2 STG.E desc[UR36][R6.64+0x300], R11 ;  /* 0x0003000b06002986 */ /* 0x0001e2000c101924 */
[----:B------:R-:W-:-:S02]  /*189a0*/  ISETP.GT.AND P2, PT, R0, 0xc8, P0 ;  /* 0x000000c80000780c */ /* 0x000fc40000744270 */
[----:B------:R-:W-:Y:S01]  /*189b0*/  ISETP.GT.AND P5, PT, R0, 0xc9, P1 ;  /* 0x000000c90000780c */ /* 0x000fe20000fa4270 */
[-C--:B------:R-:W-:Y:S01]  /*189c0*/  FMUL R125, R125, R2.reuse ;  /* 0x000000027d7d7220 */ /* 0x080fe20000400000 */
[----:B------:R-:W-:Y:S01]  /*189d0*/  F2FP.TF32.F32.PACK_B R3, R3 ;  /* 0x00000003ff03723e */ /* 0x000fe200024050ff */
[----:B0-----:R-:W-:Y:S02]  /*189e0*/  @P3 IMAD.MOV.U32 R6, RZ, RZ, R8 ;  /* 0x000000ffff063224 */ /* 0x001fe400078e0008 */
[----:B------:R-:W-:Y:S02]  /*189f0*/  @P3 IMAD.MOV.U32 R7, RZ, RZ, R9 ;  /* 0x000000ffff073224 */ /* 0x000fe400078e0009 */
[----:B------:R-:W-:-:S03]  /*18a00*/  FMUL R13, R126, R2 ;  /* 0x000000027e0d7220 */ /* 0x000fc60000400000 */
[----:B------:R0:W-:Y:S01]  /*18a10*/  @P3 STG.E desc[UR36][R6.64+0x304], R123 ;  /* 0x0003047b06003986 */ /* 0x0001e2000c101924 */
[C---:B------:R-:W-:Y:S02]  /*18a20*/  ISETP.GT.AND P3, PT, R0.reuse, 0xc9, P0 ;  /* 0x000000c90000780c */ /* 0x040fe40000764270 */
[----:B------:R-:W-:Y:S01]  /*18a30*/  F2FP.TF32.F32.PACK_B R125, R125 ;  /* 0x0000007dff7d723e */ /* 0x000fe200024050ff */
[----:B------:R-:W-:Y:S01]  /*18a40*/  @P4 STG.E desc[UR36][R4.64+0x320], R3 ;  /* 0x0003200304004986 */ /* 0x000fe2000c101924 */
[----:B------:R-:W-:Y:S01]  /*18a50*/  ISETP.GT.AND P4, PT, R0, 0xd0, P1 ;  /* 0x000000d00000780c */ /* 0x000fe20000f84270 */
[-C--:B------:R-:W-:Y:S01]  /*18a60*/  FMUL R127, R127, R2.reuse ;  /* 0x000000027f7f7220 */ /* 0x080fe20000400000 */
[----:B------:R-:W-:Y:S01]  /*18a70*/  F2FP.TF32.F32.PACK_B R13, R13 ;  /* 0x0000000dff0d723e */ /* 0x000fe200024050ff */
[----:B------:R-:W-:Y:S01]  /*18a80*/  FMUL R11, R128, R2 ;  /* 0x00000002800b7220 */ /* 0x000fe20000400000 */
[----:B0-----:R-:W-:Y:S02]  /*18a90*/  @P2 IMAD.MOV.U32 R6, RZ, RZ, R8 ;  /* 0x000000ffff062224 */ /* 0x001fe400078e0008 */
[----:B------:R-:W-:Y:S01]  /*18aa0*/  @P2 IMAD.MOV.U32 R7, RZ, RZ, R9 ;  /* 0x000000ffff072224 */ /* 0x000fe200078e0009 */
[----:B------:R-:W-:Y:S01]  /*18ab0*/  @P5 STG.E desc[UR36][R4.64+0x324], R125 ;  /* 0x0003247d04005986 */ /* 0x000fe2000c101924 */
[----:B------:R-:W-:-:S02]  /*18ac0*/  ISETP.GT.AND P5, PT, R0, 0xd1, P1 ;  /* 0x000000d10000780c */ /* 0x000fc40000fa4270 */
[----:B------:R-:W-:Y:S01]  /*18ad0*/  F2FP.TF32.F32.PACK_B R127, R127 ;  /* 0x0000007fff7f723e */ /* 0x000fe200024050ff */
[----:B------:R0:W-:Y:S01]  /*18ae0*/  @P2 STG.E desc[UR36][R6.64+0x320], R13 ;  /* 0x0003200d06002986 */ /* 0x0001e2000c101924 */
[----:B------:R-:W-:Y:S02]  /*18af0*/  F2FP.TF32.F32.PACK_B R11, R11 ;  /* 0x0000000bff0b723e */ /* 0x000fe400024050ff */
[----:B------:R-:W-:Y:S01]  /*18b00*/  ISETP.GT.AND P2, PT, R0, 0xd0, P0 ;  /* 0x000000d00000780c */ /* 0x000fe20000744270 */
[----:B------:R-:W-:Y:S01]  /*18b10*/  FMUL R129, R129, R2 ;  /* 0x0000000281817220 */ /* 0x000fe20000400000 */
[----:B0-----:R-:W-:Y:S02]  /*18b20*/  @P3 IMAD.MOV.U32 R6, RZ, RZ, R8 ;  /* 0x000000ffff063224 */ /* 0x001fe400078e0008 */
[----:B------:R-:W-:Y:S02]  /*18b30*/  @P3 IMAD.MOV.U32 R7, RZ, RZ, R9 ;  /* 0x000000ffff073224 */ /* 0x000fe400078e0009 */
[----:B------:R-:W-:-:S03]  /*18b40*/  F2FP.TF32.F32.PACK_B R129, R129 ;  /* 0x00000081ff81723e */ /* 0x000fc600024050ff */
[----:B------:R0:W-:Y:S01]  /*18b50*/  @P3 STG.E desc[UR36][R6.64+0x324], R127 ;  /* 0x0003247f06003986 */ /* 0x0001e2000c101924 */
[----:B------:R-:W-:-:S03]  /*18b60*/  FMUL R3, R130, R2 ;  /* 0x0000000282037220 */ /* 0x000fc60000400000 */
[----:B------:R1:W-:Y:S01]  /*18b70*/  @P4 STG.E desc[UR36][R4.64+0x340], R11 ;  /* 0x0003400b04004986 */ /* 0x0003e2000c101924 */
[C---:B------:R-:W-:Y:S02]  /*18b80*/  ISETP.GT.AND P4, PT, R0.reuse, 0xd1, P0 ;  /* 0x000000d10000780c */ /* 0x040fe40000784270 */
[C---:B------:R-:W-:Y:S01]  /*18b90*/  ISETP.GT.AND P3, PT, R0.reuse, 0xd8, P0 ;  /* 0x000000d80000780c */ /* 0x040fe20000764270 */
[----:B------:R-:W-:Y:S01]  /*18ba0*/  @P5 STG.E desc[UR36][R4.64+0x344], R129 ;  /* 0x0003448104005986 */ /* 0x000fe2000c101924 */
[----:B------:R-:W-:Y:S01]  /*18bb0*/  ISETP.GT.AND P5, PT, R0, 0xd8, P1 ;  /* 0x000000d80000780c */ /* 0x000fe20000fa4270 */
[----:B------:R-:W-:Y:S01]  /*18bc0*/  FMUL R131, R131, R2 ;  /* 0x0000000283837220 */ /* 0x000fe20000400000 */
[----:B------:R-:W-:Y:S01]  /*18bd0*/  F2FP.TF32.F32.PACK_B R3, R3 ;  /* 0x00000003ff03723e */ /* 0x000fe200024050ff */
[----:B0-----:R-:W-:Y:S01]  /*18be0*/  @P2 IMAD.MOV.U32 R7, RZ, RZ, R9 ;  /* 0x000000ffff072224 */ /* 0x001fe200078e0009 */
[----:B------:R-:W-:Y:S01]  /*18bf0*/  @P2 MOV R6, R8 ;  /* 0x0000000800062202 */ /* 0x000fe20000000f00 */
[-C--:B------:R-:W-:Y:S01]  /*18c00*/  FMUL R13, R132, R2.reuse ;  /* 0x00000002840d7220 */ /* 0x080fe20000400000 */
[----:B------:R-:W-:Y:S01]  /*18c10*/  ISETP.GT.AND P6, PT, R0, 0xd9, P1 ;  /* 0x000000d90000780c */ /* 0x000fe20000fc4270 */
[-C--:B------:R-:W-:Y:S01]  /*18c20*/  FMUL R133, R133, R2.reuse ;  /* 0x0000000285857220 */ /* 0x080fe20000400000 */
[----:B------:R-:W-:Y:S01]  /*18c30*/  F2FP.TF32.F32.PACK_B R131, R131 ;  /* 0x00000083ff83723e */ /* 0x000fe200024050ff */
[----:B------:R0:W-:Y:S01]  /*18c40*/  @P2 STG.E desc[UR36][R6.64+0x340], R3 ;  /* 0x0003400306002986 */ /* 0x0001e2000c101924 */
[----:B-1----:R-:W-:Y:S01]  /*18c50*/  FMUL R11, R134, R2 ;  /* 0x00000002860b7220 */ /* 0x002fe20000400000 */
[----:B------:R-:W-:-:S02]  /*18c60*/  F2FP.TF32.F32.PACK_B R13, R13 ;  /* 0x0000000dff0d723e */ /* 0x000fc400024050ff */
[----:B------:R-:W-:Y:S02]  /*18c70*/  ISETP.GT.AND P2, PT, R0, 0xd9, P0 ;  /* 0x000000d90000780c */ /* 0x000fe40000744270 */
[----:B------:R-:W-:Y:S01]  /*18c80*/  F2FP.TF32.F32.PACK_B R133, R133 ;  /* 0x00000085ff85723e */ /* 0x000fe200024050ff */
[----:B0-----:R-:W-:Y:S02]  /*18c90*/  @P4 IMAD.MOV.U32 R6, RZ, RZ, R8 ;  /* 0x000000ffff064224 */ /* 0x001fe400078e0008 */
[----:B------:R-:W-:Y:S01]  /*18ca0*/  @P4 IMAD.MOV.U32 R7, RZ, RZ, R9 ;  /* 0x000000ffff074224 */ /* 0x000fe200078e0009 */
[----:B------:R-:W-:-:S04]  /*18cb0*/  F2FP.TF32.F32.PACK_B R11, R11 ;  /* 0x0000000bff0b723e */ /* 0x000fc800024050ff */
[----:B------:R0:W-:Y:S01]  /*18cc0*/  @P4 STG.E desc[UR36][R6.64+0x344], R131 ;  /* 0x0003448306004986 */ /* 0x0001e2000c101924 */
[----:B------:R-:W-:-:S03]  /*18cd0*/  FMUL R135, R135, R2 ;  /* 0x0000000287877220 */ /* 0x000fc60000400000 */
[----:B------:R1:W-:Y:S01]  /*18ce0*/  @P5 STG.E desc[UR36][R4.64+0x360], R13 ;  /* 0x0003600d04005986 */ /* 0x0003e2000c101924 */
[----:B------:R-:W-:-:S03]  /*18cf0*/  ISETP.GT.AND P5, PT, R0, 0xe0, P0 ;  /* 0x000000e00000780c */ /* 0x000fc600007a4270 */
[----:B------:R-:W-:Y:S01]  /*18d00*/  @P6 STG.E desc[UR36][R4.64+0x364], R133 ;  /* 0x0003648504006986 */ /* 0x000fe2000c101924 */
[----:B0-----:R-:W-:Y:S02]  /*18d10*/  @P3 IMAD.MOV.U32 R6, RZ, RZ, R8 ;  /* 0x000000ffff063224 */ /* 0x001fe400078e0008 */
[----:B------:R-:W-:Y:S01]  /*18d20*/  @P3 IMAD.MOV.U32 R7, RZ, RZ, R9 ;  /* 0x000000ffff073224 */ /* 0x000fe200078e0009 */
[----:B------:R-:W-:-:S04]  /*18d30*/  ISETP.GT.AND P4, PT, R0, 0xe1, P1 ;  /* 0x000000e10000780c */ /* 0x000fc80000f84270 */
[----:B------:R0:W-:Y:S01]  /*18d40*/  @P3 STG.E desc[UR36][R6.64+0x360], R11 ;  /* 0x0003600b06003986 */ /* 0x0001e2000c101924 */
[----:B------:R-:W-:Y:S01]  /*18d50*/  ISETP.GT.AND P3, PT, R0, 0xe0, P1 ;  /* 0x000000e00000780c */ /* 0x000fe20000f64270 */
[-C--:B------:R-:W-:Y:S01]  /*18d60*/  FMUL R3, R136, R2.reuse ;  /* 0x0000000288037220 */ /* 0x080fe20000400000 */
[----:B------:R-:W-:Y:S01]  /*18d70*/  ISETP.GT.AND P6, PT, R0, 0xe1, P0 ;  /* 0x000000e10000780c */ /* 0x000fe200007c4270 */
[-C--:B------:R-:W-:Y:S01]  /*18d80*/  FMUL R137, R137, R2.reuse ;  /* 0x0000000289897220 */ /* 0x080fe20000400000 */
[----:B------:R-:W-:Y:S01]  /*18d90*/  F2FP.TF32.F32.PACK_B R135, R135 ;  /* 0x00000087ff87723e */ /* 0x000fe200024050ff */
[-C--:B-1----:R-:W-:Y:S01]  /*18da0*/  FMUL R13, R138, R2.reuse ;  /* 0x000000028a0d7220 */ /* 0x082fe20000400000 */
[----:B------:R-:W-:Y:S01]  /*18db0*/  F2FP.TF32.F32.PACK_B R3, R3 ;  /* 0x00000003ff03723e */ /* 0x000fe200024050ff */
[----:B0-----:R-:W-:Y:S02]  /*18dc0*/  @P2 IMAD.MOV.U32 R6, RZ, RZ, R8 ;  /* 0x000000ffff062224 */ /* 0x001fe400078e0008 */
[----:B------:R-:W-:Y:S01]  /*18dd0*/  @P2 IMAD.MOV.U32 R7, RZ, RZ, R9 ;  /* 0x000000ffff072224 */ /* 0x000fe200078e0009 */
[----:B------:R-:W-:Y:S01]  /*18de0*/  F2FP.TF32.F32.PACK_B R137, R137 ;  /* 0x00000089ff89723e */ /* 0x000fe200024050ff */
[----:B------:R-:W-:Y:S01]  /*18df0*/  FMUL R139, R139, R2 ;  /* 0x000000028b8b7220 */ /* 0x000fe20000400000 */
[----:B------:R-:W-:-:S02]  /*18e00*/  F2FP.TF32.F32.PACK_B R13, R13 ;  /* 0x0000000dff0d723e */ /* 0x000fc400024050ff */
[----:B------:R0:W-:Y:S02]  /*18e10*/  @P2 STG.E desc[UR36][R6.64+0x364], R135 ;  /* 0x0003648706002986 */ /* 0x0001e4000c101924 */
[----:B------:R-:W-:Y:S02]  /*18e20*/  F2FP.TF32.F32.PACK_B R139, R139 ;  /* 0x0000008bff8b723e */ /* 0x000fe400024050ff */
[----:B------:R-:W-:Y:S04]  /*18e30*/  @P3 STG.E desc[UR36][R4.64+0x380], R3 ;  /* 0x0003800304003986 */ /* 0x000fe8000c101924 */
[----:B------:R-:W-:Y:S01]  /*18e40*/  @P4 STG.E desc[UR36][R4.64+0x384], R137 ;  /* 0x0003848904004986 */ /* 0x000fe2000c101924 */
[----:B0-----:R-:W-:Y:S02]  /*18e50*/  @P5 IMAD.MOV.U32 R6, RZ, RZ, R8 ;  /* 0x000000ffff065224 */ /* 0x001fe400078e0008 */
[----:B------:R-:W-:-:S05]  /*18e60*/  @P5 IMAD.MOV.U32 R7, RZ, RZ, R9 ;  /* 0x000000ffff075224 */ /* 0x000fca00078e0009 */
[----:B------:R0:W-:Y:S01]  /*18e70*/  @P5 STG.E desc[UR36][R6.64+0x380], R13 ;  /* 0x0003800d06005986 */ /* 0x0001e2000c101924 */
[C---:B------:R-:W-:Y:S02]  /*18e80*/  ISETP.GT.AND P5, PT, R0.reuse, 0xe8, P0 ;  /* 0x000000e80000780c */ /* 0x040fe400007a4270 */
[C---:B------:R-:W-:Y:S01]  /*18e90*/  ISETP.GT.AND P2, PT, R0.reuse, 0xe8, P1 ;  /* 0x000000e80000780c */ /* 0x040fe20000f44270 */
[----:B0-----:R-:W-:Y:S02]  /*18ea0*/  @P6 IMAD.MOV.U32 R6, RZ, RZ, R8 ;  /* 0x000000ffff066224 */ /* 0x001fe400078e0008 */
[----:B------:R-:W-:Y:S01]  /*18eb0*/  @P6 IMAD.MOV.U32 R7, RZ, RZ, R9 ;  /* 0x000000ffff076224 */ /* 0x000fe200078e0009 */
[----:B------:R-:W-:-:S04]  /*18ec0*/  ISETP.GT.AND P3, PT, R0, 0xe9, P0 ;  /* 0x000000e90000780c */ /* 0x000fc80000764270 */
[----:B------:R0:W-:Y:S01]  /*18ed0*/  @P6 STG.E desc[UR36][R6.64+0x384], R139 ;  /* 0x0003848b06006986 */ /* 0x0001e2000c101924 */
[----:B------:R-:W-:Y:S01]  /*18ee0*/  ISETP.GT.AND P6, PT, R0, 0xe9, P1 ;  /* 0x000000e90000780c */ /* 0x000fe20000fc4270 */
[-C--:B------:R-:W-:Y:S01]  /*18ef0*/  FMUL R11, R140, R2.reuse ;  /* 0x000000028c0b7220 */ /* 0x080fe20000400000 */
[-C--:B------:R-:W-:Y:S01]  /*18f00*/  FMUL R141, R141, R2.reuse ;  /* 0x000000028d8d7220 */ /* 0x080fe20000400000 */
[-C--:B------:R-:W-:Y:S01]  /*18f10*/  FMUL R15, R142, R2.reuse ;  /* 0x000000028e0f7220 */ /* 0x080fe20000400000 */
[----:B------:R-:W-:Y:S02]  /*18f20*/  ISETP.GT.AND P4, PT, R0, 0xf0, P1 ;  /* 0x000000f00000780c */ /* 0x000fe40000f84270 */
[----:B------:R-:W-:Y:S02]  /*18f30*/  F2FP.TF32.F32.PACK_B R11, R11 ;  /* 0x0000000bff0b723e */ /* 0x000fe400024050ff */
[----:B------:R-:W-:Y:S01]  /*18f40*/  F2FP.TF32.F32.PACK_B R141, R141 ;  /* 0x0000008dff8d723e */ /* 0x000fe200024050ff */
[-C--:B------:R-:W-:Y:S01]  /*18f50*/  FMUL R143, R143, R2.reuse ;  /* 0x000000028f8f7220 */ /* 0x080fe20000400000 */
[----:B------:R-:W-:Y:S01]  /*18f60*/  F2FP.TF32.F32.PACK_B R15, R15 ;  /* 0x0000000fff0f723e */ /* 0x000fe200024050ff */
[----:B0-----:R-:W-:Y:S01]  /*18f70*/  @P5 IMAD.MOV.U32 R6, RZ, RZ, R8 ;  /* 0x000000ffff065224 */ /* 0x001fe200078e0008 */
[----:B------:R-:W-:Y:S01]  /*18f80*/  @P5 MOV R7, R9 ;  /* 0x0000000900075202 */ /* 0x000fe20000000f00 */
[----:B------:R-:W-:Y:S01]  /*18f90*/  FMUL R3, R144, R2 ;  /* 0x0000000290037220 */ /* 0x000fe20000400000 */
[----:B------:R-:W-:Y:S01]  /*18fa0*/  @P2 STG.E desc[UR36][R4.64+0x3a0], R11 ;  /* 0x0003a00b04002986 */ /* 0x000fe2000c101924 */
[----:B------:R-:W-:-:S03]  /*18fb0*/  F2FP.TF32.F32.PACK_B R143, R143 ;  /* 0x0000008fff8f723e */ /* 0x000fc600024050ff */
[----:B------:R-:W-:Y:S01]  /*18fc0*/  @P6 STG.E desc[UR36][R4.64+0x3a4], R141 ;  /* 0x0003a48d04006986 */ /* 0x000fe2000c101924 */
[----:B------:R-:W-:-:S03]  /*18fd0*/  F2FP.TF32.F32.PACK_B R3, R3 ;  /* 0x00000003ff03723e */ /* 0x000fc600024050ff */
[----:B------:R0:W-:Y:S01]  /*18fe0*/  @P5 STG.E desc[UR36][R6.64+0x3a0], R15 ;  /* 0x0003a00f06005986 */ /* 0x0001e2000c101924 */
[C---:B------:R-:W-:Y:S02]  /*18ff0*/  ISETP.GT.AND P5, PT, R0.reuse, 0xf0, P0 ;  /* 0x000000f00000780c */ /* 0x040fe400007a4270 */
[----:B------:R-:W-:Y:S01]  /*19000*/  ISETP.GT.AND P2, PT, R0, 0xf1, P1 ;  /* 0x000000f10000780c */ /* 0x000fe20000f44270 */
[-C--:B------:R-:W-:Y:S01]  /*19010*/  FMUL R145, R145, R2.reuse ;  /* 0x0000000291917220 */ /* 0x080fe20000400000 */
[----:B0-----:R-:W-:Y:S02]  /*19020*/  @P3 IMAD.MOV.U32 R6, RZ, RZ, R8 ;  /* 0x000000ffff063224 */ /* 0x001fe400078e0008 */
[----:B------:R-:W-:Y:S02]  /*19030*/  @P3 IMAD.MOV.U32 R7, RZ, RZ, R9 ;  /* 0x000000ffff073224 */ /* 0x000fe400078e0009 */
[----:B------:R-:W-:-:S03]  /*19040*/  FMUL R13, R146, R2 ;  /* 0x00000002920d7220 */ /* 0x000fc60000400000 */
[----:B------:R0:W-:Y:S04]  /*19050*/  @P3 STG.E desc[UR36][R6.64+0x3a4], R143 ;  /* 0x0003a48f06003986 */ /* 0x0001e8000c101924 */
[----:B------:R-:W-:Y:S01]  /*19060*/  @P4 STG.E desc[UR36][R4.64+0x3c0], R3 ;  /* 0x0003c00304004986 */ /* 0x000fe2000c101924 */
[C---:B------:R-:W-:Y:S02]  /*19070*/  ISETP.GT.AND P4, PT, R0.reuse, 0xf1, P0 ;  /* 0x000000f10000780c */ /* 0x040fe40000784270 */
[C---:B------:R-:W-:Y:S02]  /*19080*/  ISETP.GT.AND P3, PT, R0.reuse, 0xf8, P1 ;  /* 0x000000f80000780c */ /* 0x040fe40000f64270 */
[----:B------:R-:W-:Y:S02]  /*19090*/  F2FP.TF32.F32.PACK_B R145, R145 ;  /* 0x00000091ff91723e */ /* 0x000fe400024050ff */
[C---:B------:R-:W-:Y:S01]  /*190a0*/  ISETP.GT.AND P1, PT, R0.reuse, 0xf9, P1 ;  /* 0x000000f90000780c */ /* 0x040fe20000f24270 */
[----:B0-----:R-:W-:Y:S01]  /*190b0*/  @P5 IMAD.MOV.U32 R6, RZ, RZ, R8 ;  /* 0x000000ffff065224 */ /* 0x001fe200078e0008 */
[----:B------:R-:W-:Y:S01]  /*190c0*/  ISETP.GT.AND P6, PT, R0, 0xf8, P0 ;  /* 0x000000f80000780c */ /* 0x000fe200007c4270 */
[----:B------:R-:W-:Y:S01]  /*190d0*/  @P5 IMAD.MOV.U32 R7, RZ, RZ, R9 ;  /* 0x000000ffff075224 */ /* 0x000fe200078e0009 */
[----:B------:R-:W-:Y:S01]  /*190e0*/  F2FP.TF32.F32.PACK_B R13, R13 ;  /* 0x0000000dff0d723e */ /* 0x000fe200024050ff */
[-C--:B------:R-:W-:Y:S01]  /*190f0*/  FMUL R147, R147, R2.reuse ;  /* 0x0000000293937220 */ /* 0x080fe20000400000 */
[-C--:B------:R-:W-:Y:S01]  /*19100*/  FMUL R19, R148, R2.reuse ;  /* 0x0000000294137220 */ /* 0x080fe20000400000 */
[----:B------:R-:W-:Y:S01]  /*19110*/  FMUL R149, R149, R2 ;  /* 0x0000000295957220 */ /* 0x000fe20000400000 */
[----:B------:R-:W-:Y:S01]  /*19120*/  @P2 STG.E desc[UR36][R4.64+0x3c4], R145 ;  /* 0x0003c49104002986 */ /* 0x000fe2000c101924 */
[----:B------:R-:W-:-:S02]  /*19130*/  ISETP.GT.AND P0, PT, R0, 0xf9, P0 ;  /* 0x000000f90000780c */ /* 0x000fc40000704270 */
[----:B------:R-:W-:Y:S01]  /*19140*/  F2FP.TF32.F32.PACK_B R147, R147 ;  /* 0x00000093ff93723e */ /* 0x000fe200024050ff */
[----:B------:R0:W-:Y:S01]  /*19150*/  @P5 STG.E desc[UR36][R6.64+0x3c0], R13 ;  /* 0x0003c00d06005986 */ /* 0x0001e2000c101924 */
[----:B------:R-:W-:Y:S01]  /*19160*/  F2FP.TF32.F32.PACK_B R19, R19 ;  /* 0x00000013ff13723e */ /* 0x000fe200024050ff */
[-C--:B------:R-:W-:Y:S01]  /*19170*/  FMUL R21, R150, R2.reuse ;  /* 0x0000000296157220 */ /* 0x080fe20000400000 */
[----:B------:R-:W-:Y:S01]  /*19180*/  F2FP.TF32.F32.PACK_B R149, R149 ;  /* 0x00000095ff95723e */ /* 0x000fe200024050ff */
[----:B------:R-:W-:Y:S01]  /*19190*/  FMUL R151, R151, R2 ;  /* 0x0000000297977220 */ /* 0x000fe20000400000 */
[----:B0-----:R-:W-:Y:S02]  /*191a0*/  @P4 IMAD.MOV.U32 R6, RZ, RZ, R8 ;  /* 0x000000ffff064224 */ /* 0x001fe400078e0008 */
[----:B------:R-:W-:Y:S01]  /*191b0*/  @P4 IMAD.MOV.U32 R7, RZ, RZ, R9 ;  /* 0x000000ffff074224 */ /* 0x000fe200078e0009 */
[----:B------:R-:W-:-:S04]  /*191c0*/  F2FP.TF32.F32.PACK_B R21, R21 ;  /* 0x00000015ff15723e */ /* 0x000fc800024050ff */
[----:B------:R-:W-:Y:S01]  /*191d0*/  @P4 STG.E desc[UR36][R6.64+0x3c4], R147 ;  /* 0x0003c49306004986 */ /* 0x000fe2000c101924 */
[----:B------:R-:W-:-:S03]  /*191e0*/  F2FP.TF32.F32.PACK_B R151, R151 ;  /* 0x00000097ff97723e */ /* 0x000fc600024050ff */
[----:B------:R-:W-:Y:S04]  /*191f0*/  @P3 STG.E desc[UR36][R4.64+0x3e0], R19 ;  /* 0x0003e01304003986 */ /* 0x000fe8000c101924 */
[----:B------:R0:W-:Y:S02]  /*19200*/  @P1 STG.E desc[UR36][R4.64+0x3e4], R149 ;  /* 0x0003e49504001986 */ /* 0x0001e4000c101924 */
[----:B0-----:R-:W-:Y:S02]  /*19210*/  @P6 IMAD.MOV.U32 R4, RZ, RZ, R8 ;  /* 0x000000ffff046224 */ /* 0x001fe400078e0008 */
[----:B------:R-:W-:-:S05]  /*19220*/  @P6 IMAD.MOV.U32 R5, RZ, RZ, R9 ;  /* 0x000000ffff056224 */ /* 0x000fca00078e0009 */
[----:B------:R0:W-:Y:S04]  /*19230*/  @P6 STG.E desc[UR36][R4.64+0x3e0], R21 ;  /* 0x0003e01504006986 */ /* 0x0001e8000c101924 */
[----:B------:R0:W-:Y:S02]  /*19240*/  @P0 STG.E desc[UR36][R8.64+0x3e4], R151 ;  /* 0x0003e49708000986 */ /* 0x0001e4000c101924 */
.L_x_542:
[----:B------:R-:W-:Y:S05]  /*19250*/  BSYNC B0 ;  /* 0x0000000000007941 */ /* 0x000fea0003800000 */
.L_x_34:
[----:B0---4-:R-:W4:Y:S04]  /*19260*/  LDL.LU R5, [R1+0x200] ;  /* 0x0002000001057983 */ /* 0x011f280000300800 */
[----:B------:R-:W4:Y:S01]  /*19270*/  LDL.LU R4, [R1+0x204] ;  /* 0x0002040001047983 */ /* 0x000f220000300800 */
[----:B------:R-:W-:Y:S01]  /*19280*/  ULDC UR4, c[0x0][0xc] ;  /* 0x0000030000047ab9 */ /* 0x000fe20000000800 */
[----:B------:R-:W-:Y:S01]  /*19290*/  ULDC UR5, c[0x0][0x10] ;  /* 0x0000040000057ab9 */ /* 0x000fe20000000800 */
[----:B------:R-:W4:Y:S01]  /*192a0*/  LDC R3, c[0x0][0x14] ;  /* 0x00000500ff037b82 */ /* 0x000f220000000800 */
[----:B------:R-:W-:Y:S01]  /*192b0*/  UIMAD.WIDE.U32 UR4, UR4, UR5, URZ ;  /* 0x00000005040472a5 */ /* 0x000fe2000f8e003f */
[----:B------:R-:W-:Y:S01]  /*192c0*/  PRMT R0, RZ, 0x7610, R0 ;  /* 0x00007610ff007816 */ /* 0x000fe20000000000 */
[----:B------:R-:W-:Y:S01]  /*192d0*/  UMOV UR42, 0xffffffff ;  /* 0xffffffff002a7882 */ /* 0x000fe20000000000 */
[----:B------:R-:W-:-:S03]  /*192e0*/  UMOV UR43, 0xffffffff ;  /* 0xffffffff002b7882 */ /* 0x000fc60000000000 */
[----:B----4-:R-:W-:-:S04]  /*192f0*/  IMAD.WIDE.U32 R4, R3, UR4, R4 ;  /* 0x0000000403047c25 */ /* 0x010fc8000f8e0004 */
[----:B------:R-:W-:Y:S01]  /*19300*/  IMAD R3, R3, UR5, RZ ;  /* 0x0000000503037c24 */ /* 0x000fe2000f8e02ff */
[----:B------:R-:W-:Y:S01]  /*19310*/  ULDC.64 UR4, c[0x0][0x650] ;  /* 0x0001940000047ab9 */ /* 0x000fe20000000a00 */
[----:B------:R-:W-:Y:S01]  /*19320*/  IMAD.MOV.U32 R7, RZ, RZ, R4 ;  /* 0x000000ffff077224 */ /* 0x000fe200078e0004 */
[----:B------:R-:W-:Y:S01]  /*19330*/  ISETP.GE.U32.AND P0, PT, R4, UR4, PT ;  /* 0x0000000404007c0c */ /* 0x000fe2000bf06070 */
[----:B------:R-:W-:-:S05]  /*19340*/  IMAD.IADD R6, R5, 0x1, R3 ;  /* 0x0000000105067824 */ /* 0x000fca00078e0203 */
[----:B------:R0:W-:Y:S01]  /*19350*/  STL [R1+0x200], R6 ;  /* 0x0002000601007387 */ /* 0x0001e20000100800 */
[----:B------:R-:W-:-:S03]  /*19360*/  ISETP.GE.U32.AND.EX P0, PT, R6, UR5, PT, P0 ;  /* 0x0000000506007c0c */ /* 0x000fc6000bf06100 */
[----:B------:R0:W-:Y:S10]  /*19370*/  STL [R1+0x204], R7 ;  /* 0x0002040701007387 */ /* 0x0001f40000100800 */
[----:B0-----:R-:W-:Y:S05]  /*19380*/  @P0 BRA `(.L_x_543) ;  /* 0x0000000400880947 */ /* 0x001fea0003800000 */
[----:B------:R-:W0:Y:S01]  /*19390*/  S2UR UR6, SR_CTAID.X ;  /* 0x00000000000679c3 */ /* 0x000e220000002500 */
[----:B------:R-:W-:Y:S01]  /*193a0*/  ULDC.64 UR12, c[0x0][0x628] ;  /* 0x00018a00000c7ab9 */ /* 0x000fe20000000a00 */
[----:B------:R-:W-:Y:S01]  /*193b0*/  ULDC UR4, c[0x0][0x150] ;  /* 0x0000540000047ab9 */ /* 0x000fe20000000800 */
[----:B------:R-:W-:Y:S01]  /*193c0*/  ISETP.NE.U32.AND P0, PT, RZ, UR12, PT ;  /* 0x0000000cff007c0c */ /* 0x000fe2000bf05070 */
[----:B------:R-:W-:Y:S01]  /*193d0*/  ULDC UR15, c[0x0][0x630] ;  /* 0x00018c00000f7ab9 */ /* 0x000fe20000000800 */
[C---:B------:R-:W-:Y:S01]  /*193e0*/  R2UR UR16, R7.reuse ;  /* 0x00000000071072ca */ /* 0x040fe200000e0000 */
[----:B------:R-:W-:Y:S01]  /*193f0*/  ULDC UR19, c[0x0][0x154] ;  /* 0x0000550000137ab9 */ /* 0x000fe20000000800 */
[----:B------:R-:W-:Y:S01]  /*19400*/  ISETP.NE.AND.EX P0, PT, RZ, UR13, PT, P0 ;  /* 0x0000000dff007c0c */ /* 0x000fe2000bf05300 */
[----:B------:R-:W4:Y:S01]  /*19410*/  S2UR UR18, SR_CTAID.Y ;  /* 0x00000000001279c3 */ /* 0x000f220000002600 */
[----:B------:R-:W-:Y:S02]  /*19420*/  R2UR UR17, R6 ;  /* 0x00000000061172ca */ /* 0x000fe400000e0000 */
[----:B------:R-:W-:-:S02]  /*19430*/  R2UR UR10, R7 ;  /* 0x00000000070a72ca */ /* 0x000fc400000e0000 */
[----:B------:R-:W-:Y:S02]  /*19440*/  R2UR UR11, R6 ;  /* 0x00000000060b72ca */ /* 0x000fe400000e0000 */
[----:B0-----:R-:W-:-:S05]  /*19450*/  I2FP.F32.U32 R0, UR6 ;  /* 0x0000000600007c45 */ /* 0x001fca0008201000 */
[----:B------:R-:W-:-:S04]  /*19460*/  FMUL R0, R0, UR4 ;  /* 0x0000000400007c20 */ /* 0x000fc80008400000 */
[----:B------:R0:W0:Y:S01]  /*19470*/  F2I.U32.TRUNC.NTZ R3, R0 ;  /* 0x0000000000037305 */ /* 0x000022000020f000 */
[----:B----4-:R-:W-:Y:S05]  /*19480*/  @!P0 BRA `(.L_x_544) ;  /* 0x0000000000308947 */ /* 0x010fea0003800000 */
        /* <DEDUP_REMOVED lines=12> */
.L_x_544:
[----:B------:R-:W-:Y:S01]  /*19550*/  USHF.R.U64 UR43, UR10, UR15, UR11 ;  /* 0x0000000f0a2b7299 */ /* 0x000fe2000800120b */
[----:B0-----:R-:W-:Y:S01]  /*19560*/  I2FP.F32.U32 R0, UR18 ;  /* 0x0000001200007c45 */ /* 0x001fe20008201000 */
[----:B------:R-:W-:Y:S02]  /*19570*/  USHF.R.U32.HI UR4, URZ, UR15, UR11 ;  /* 0x0000000f3f047299 */ /* 0x000fe4000801160b */
[----:B------:R-:W-:Y:S02]  /*19580*/  UIADD3 UR10, UP0, URZ, -UR43, URZ ;  /* 0x8000002b3f0a7290 */ /* 0x000fe4000ff1e03f */
[----:B------:R-:W-:Y:S01]  /*19590*/  FMUL R0, R0, UR19 ;  /* 0x0000001300007c20 */ /* 0x000fe20008400000 */
[----:B------:R-:W-:Y:S01]  /*195a0*/  ULDC.64 UR12, c[0x0][0x620] ;  /* 0x00018800000c7ab9 */ /* 0x000fe20000000a00 */
[----:B------:R-:W-:Y:S01]  /*195b0*/  UIADD3.X UR4, URZ, ~UR4, URZ, UP0, !UPT ;  /* 0x800000043f047290 */ /* 0x000fe200087fe43f */
[----:B------:R-:W-:Y:S01]  /*195c0*/  UMOV UR8, UR16 ;  /* 0x0000001000087c82 */ /* 0x000fe20008000000 */
[----:B------:R-:W-:-:S02]  /*195d0*/  UMOV UR9, UR17 ;  /* 0x0000001100097c82 */ /* 0x000fc40008000000 */
[----:B------:R-:W-:Y:S01]  /*195e0*/  UIMAD UR4, UR4, UR12, URZ ;  /* 0x0000000c040472a4 */ /* 0x000fe2000f8e023f */
[----:B------:R-:W0:Y:S01]  /*195f0*/  F2I.U32.TRUNC.NTZ R0, R0 ;  /* 0x0000000000007305 */ /* 0x000e22000020f000 */
[----:B------:R-:W-:Y:S01]  /*19600*/  UIMAD.WIDE.U32 UR8, UR10, UR12, UR8 ;  /* 0x0000000c0a0872a5 */ /* 0x000fe2000f8e0008 */
[----:B------:R-:W-:Y:S01]  /*19610*/  R2UR UR12, R3 ;  /* 0x00000000030c72ca */ /* 0x000fe200000e0000 */
[----:B------:R-:W-:Y:S01]  /*19620*/  UIMAD UR10, UR10, UR13, UR4 ;  /* 0x0000000d0a0a72a4 */ /* 0x000fe2000f8e0204 */
[----:B------:R-:W-:Y:S01]  /*19630*/  ULDC UR11, c[0x0][0x618] ;  /* 0x00018600000b7ab9 */ /* 0x000fe20000000800 */
[----:B------:R-:W-:Y:S02]  /*19640*/  ULDC UR21, c[0x0][0x658] ;  /* 0x0001960000157ab9 */ /* 0x000fe40000000800 */
[----:B------:R-:W-:Y:S01]  /*19650*/  UIADD3 UR9, UR9, UR10, URZ ;  /* 0x0000000a09097290 */ /* 0x000fe2000fffe03f */
[----:B------:R-:W-:Y:S01]  /*19660*/  UMOV UR15, 0xffffffff ;  /* 0xffffffff000f7882 */ /* 0x000fe20000000000 */
[----:B------:R-:W-:Y:S01]  /*19670*/  ULDC.64 UR4, c[0x0][0x640] ;  /* 0x0001900000047ab9 */ /* 0x000fe20000000a00 */
[----:B------:R-:W-:Y:S01]  /*19680*/  USHF.L.U32 UR15, UR15, UR21, URZ ;  /* 0x000000150f0f7299 */ /* 0x000fe2000800063f */
[----:B------:R-:W-:Y:S01]  /*19690*/  ISETP.NE.U32.AND P0, PT, RZ, UR4, PT ;  /* 0x00000004ff007c0c */ /* 0x000fe2000bf05070 */
[----:B------:R-:W-:-:S02]  /*196a0*/  USHF.R.U64 UR16, UR8, UR11, UR9 ;  /* 0x0000000b08107299 */ /* 0x000fc40008001209 */
[----:B------:R-:W-:Y:S01]  /*196b0*/  USHF.R.U32.HI UR8, URZ, UR11, UR9 ;  /* 0x0000000b3f087299 */ /* 0x000fe20008011609 */
[----:B0-----:R-:W-:Y:S01]  /*196c0*/  R2UR UR14, R0 ;  /* 0x00000000000e72ca */ /* 0x001fe200000e0000 */
[----:B------:R-:W-:Y:S01]  /*196d0*/  ULDC UR17, c[0x0][0x608] ;  /* 0x0001820000117ab9 */ /* 0x000fe20000000800 */
[----:B------:R-:W-:Y:S01]  /*196e0*/  ULOP3.LUT UR41, URZ, UR15, URZ, 0x33, !UPT ;  /* 0x0000000f3f297292 */ /* 0x000fe2000f8e333f */
[----:B------:R-:W-:Y:S01]  /*196f0*/  ISETP.NE.AND.EX P0, PT, RZ, UR5, PT, P0 ;  /* 0x00000005ff007c0c */ /* 0x000fe2000bf05300 */
[----:B------:R-:W-:Y:S02]  /*19700*/  USHF.R.U64 UR15, UR16, UR17, UR8 ;  /* 0x00000011100f7299 */ /* 0x000fe40008001208 */
[----:B------:R-:W-:Y:S02]  /*19710*/  USHF.R.U32.HI UR8, URZ, UR17, UR8 ;  /* 0x000000113f087299 */ /* 0x000fe40008011608 */
[----:B------:R-:W-:Y:S02]  /*19720*/  UIADD3 UR12, -UR12, URZ, URZ ;  /* 0x0000003f0c0c7290 */ /* 0x000fe4000fffe13f */
[----:B------:R-:W-:Y:S01]  /*19730*/  USHF.R.U64 UR17, UR15, UR21, UR8 ;  /* 0x000000150f117299 */ /* 0x000fe20008001208 */
[----:B------:R-:W-:Y:S01]  /*19740*/  UMOV UR19, 0x1 ;  /* 0x0000000100137882 */ /* 0x000fe20000000000 */
[----:B------:R-:W-:Y:S01]  /*19750*/  ULDC UR13, c[0x0][0x144] ;  /* 0x00005100000d7ab9 */ /* 0x000fe20000000800 */
[----:B------:R-:W-:Y:S01]  /*19760*/  ULDC UR7, c[0x0][0x600] ;  /* 0x0001800000077ab9 */ /* 0x000fe20000000800 */
[----:B------:R-:W-:-:S02]  /*19770*/  USHF.L.U32 UR24, UR19, UR21, URZ ;  /* 0x0000001513187299 */ /* 0x000fc4000800063f */
[----:B------:R-:W-:Y:S02]  /*19780*/  USHF.R.U32.HI UR8, URZ, UR21, UR8 ;  /* 0x000000153f087299 */ /* 0x000fe40008011608 */
[----:B------:R-:W-:Y:S02]  /*19790*/  UIMAD UR21, UR13, UR12, UR6 ;  /* 0x0000000c0d1572a4 */ /* 0x000fe4000f8e0206 */
[----:B------:R-:W-:Y:S02]  /*197a0*/  UIADD3 UR20, UR7, -0x1, URZ ;  /* 0xffffffff07147890 */ /* 0x000fe4000fffe03f */
[----:B------:R-:W-:Y:S01]  /*197b0*/  UIADD3 UR19, -UR14, URZ, URZ ;  /* 0x0000003f0e137290 */ /* 0x000fe2000fffe13f */
[----:B------:R-:W-:Y:S01]  /*197c0*/  ULDC UR25, c[0x0][0x148] ;  /* 0x0000520000197ab9 */ /* 0x000fe20000000800 */
[----:B------:R-:W-:Y:S01]  /*197d0*/  ULDC UR22, c[0x0][0x648] ;  /* 0x0001920000167ab9 */ /* 0x000fe20000000800 */
[----:B------:R-:W-:Y:S01]  /*197e0*/  ULDC UR23, c[0x0][0x638] ;  /* 0x00018e0000177ab9 */ /* 0x000fe20000000800 */
        /* <DEDUP_REMOVED lines=14> */
.L_x_545:
[----:B------:R-:W-:Y:S01]  /*198d0*/  UISETP.NE.AND UP0, UPT, UR45, URZ, UPT ;  /* 0x0000003f2d00728c */ /* 0x000fe2000bf05270 */
[----:B------:R-:W-:Y:S01]  /*198e0*/  IMAD.MOV.U32 R0, RZ, RZ, 0x1 ;  /* 0x00000001ff007424 */ /* 0x000fe200078e00ff */
[----:B------:R-:W-:Y:S02]  /*198f0*/  USHF.R.U64 UR4, UR6, UR22, UR8 ;  /* 0x0000001606047299 */ /* 0x000fe40008001208 */
[----:B------:R-:W-:Y:S02]  /*19900*/  ULOP3.LUT UR41, UR15, UR41, URZ, 0xc0, !UPT ;  /* 0x000000290f297292 */ /* 0x000fe4000f8ec03f */
[----:B------:R-:W-:Y:S02]  /*19910*/  UIADD3 UR5, -UR4, URZ, URZ ;  /* 0x0000003f04057290 */ /* 0x000fe4000fffe13f */
[----:B------:R-:W-:Y:S02]  /*19920*/  UIMAD UR41, UR24, UR4, UR41 ;  /* 0x00000004182972a4 */ /* 0x000fe4000f8e0229 */
[----:B------:R-:W-:-:S02]  /*19930*/  ULOP3.LUT UR16, UR16, UR20, URZ, 0xc0, !UPT ;  /* 0x0000001410107292 */ /* 0x000fc4000f8ec03f */
[----:B------:R-:W-:Y:S02]  /*19940*/  @UP0 UIMAD UR21, UR25, UR19, UR18 ;  /* 0x00000013191502a4 */ /* 0x000fe4000f8e0212 */
[----:B------:R-:W-:-:S03]  /*19950*/  UIMAD UR4, UR5, UR23, UR17 ;  /* 0x00000017050472a4 */ /* 0x000fc6000f8e0211 */
[----:B------:R-:W-:Y:S01]  /*19960*/  ULDC UR5, c[0x0][0x610] ;  /* 0x0001840000057ab9 */ /* 0x000fe20000000800 */
[----:B------:R-:W-:Y:S02]  /*19970*/  UIMAD UR4, UR4, UR7, UR16 ;  /* 0x00000007040472a4 */ /* 0x000fe4000f8e0210 */
[----:B------:R-:W-:-:S04]  /*19980*/  UIMAD UR41, UR41, UR5, UR21 ;  /* 0x00000005292972a4 */ /* 0x000fc8000f8e0215 */
[----:B------:R-:W-:Y:S02]  /*19990*/  USEL UR42, UR4, UR41, !UP0 ;  /* 0x00000029042a7287 */ /* 0x000fe4000c000000 */
[----:B------:R-:W-:-:S12]  /*199a0*/  USEL UR41, UR41, UR4, !UP0 ;  /* 0x0000000429297287 */ /* 0x000fd8000c000000 */
.L_x_543:
[----:B------:R-:W-:-:S13]  /*199b0*/  LOP3.LUT P0, RZ, R0, 0xff, RZ, 0xc0, !PT ;  /* 0x000000ff00ff7812 */ /* 0x000fda000780c0ff */
[----:B------:R-:W-:Y:S05]  /*199c0*/  @P0 BRA `(.L_x_546) ;  /* 0xfffffe7800700947 */ /* 0x000fea000383ffff */
[----:B------:R-:W-:Y:S05]  /*199d0*/  EXIT ;  /* 0x000000000000794d */ /* 0x000fea0003800000 */
.L_x_7:
[----:B------:R-:W2:Y:S01]  /*199e0*/  LDL R5, [R1+0x204] ;  /* 0x0002040001057983 */ /* 0x000ea20000100800 */
[----:B------:R-:W-:-:S03]  /*199f0*/  ULDC.64 UR4, c[0x0][0x650] ;  /* 0x0001940000047ab9 */ /* 0x000fc60000000a00 */
[----:B------:R-:W3:Y:S01]  /*19a00*/  LDL R4, [R1+0x200] ;  /* 0x0002000001047983 */ /* 0x000ee20000100800 */
[----:B------:R-:W-:Y:S01]  /*19a10*/  PRMT R0, RZ, 0x7610, R0 ;  /* 0x00007610ff007816 */ /* 0x000fe20000000000 */
[----:B------:R-:W-:Y:S01]  /*19a20*/  IMAD.MOV.U32 R2, RZ, RZ, -0x1 ;  /* 0xffffffffff027424 */ /* 0x000fe200078e00ff */
[----:B------:R-:W-:Y:S01]  /*19a30*/  MOV R3, 0xffffffff ;  /* 0xffffffff00037802 */ /* 0x000fe20000000f00 */
[----:B------:R-:W-:Y:S01]  /*19a40*/  IMAD.MOV.U32 R9, RZ, RZ, -0x1 ;  /* 0xffffffffff097424 */ /* 0x000fe200078e00ff */
[----:B--2---:R-:W-:-:S04]  /*19a50*/  ISETP.GE.U32.AND P0, PT, R5, UR4, PT ;  /* 0x0000000405007c0c */ /* 0x004fc8000bf06070 */
[----:B---3--:R-:W-:-:S13]  /*19a60*/  ISETP.GE.U32.AND.EX P0, PT, R4, UR5, PT, P0 ;  /* 0x0000000504007c0c */ /* 0x008fda000bf06100 */
        /* <DEDUP_REMOVED lines=21> */
.L_x_548:
[----:B------:R-:W-:Y:S01]  /*19bc0*/  USHF.R.U64 UR4, UR14, UR19, UR15 ;  /* 0x000000130e047299 */ /* 0x000fe2000800120f */
[----:B------:R-:W-:Y:S01]  /*19bd0*/  R2UR UR7, R4 ;  /* 0x00000000040772ca */ /* 0x000fe200000e0000 */
[----:B------:R-:W-:Y:S02]  /*19be0*/  USHF.R.U32.HI UR5, URZ, UR19, UR15 ;  /* 0x000000133f057299 */ /* 0x000fe4000801160f */
[----:B------:R-:W-:Y:S01]  /*19bf0*/  UIADD3 UR13, UP0, URZ, -UR4, URZ ;  /* 0x800000043f0d7290 */ /* 0x000fe2000ff1e03f */
[----:B------:R-:W-:Y:S01]  /*19c00*/  ULDC.64 UR14, c[0x0][0x620] ;  /* 0x00018800000e7ab9 */ /* 0x000fe20000000a00 */
[----:B------:R-:W-:Y:S02]  /*19c10*/  UMOV UR6, UR20 ;  /* 0x0000001400067c82 */ /* 0x000fe40008000000 */
[----:B------:R-:W-:Y:S02]  /*19c20*/  UIADD3.X UR5, URZ, ~UR5, URZ, UP0, !UPT ;  /* 0x800000053f057290 */ /* 0x000fe400087fe43f */
[----:B------:R-:W-:-:S02]  /*19c30*/  UISETP.NE.AND UP1, UPT, UR45, URZ, UPT ;  /* 0x0000003f2d00728c */ /* 0x000fc4000bf25270 */
[----:B------:R-:W-:Y:S02]  /*19c40*/  UIMAD UR5, UR5, UR14, URZ ;  /* 0x0000000e050572a4 */ /* 0x000fe4000f8e023f */
[----:B------:R-:W-:Y:S02]  /*19c50*/  UIMAD.WIDE.U32 UR6, UR13, UR14, UR6 ;  /* 0x0000000e0d0672a5 */ /* 0x000fe4000f8e0006 */
[----:B------:R-:W-:Y:S01]  /*19c60*/  UIMAD UR5, UR13, UR15, UR5 ;  /* 0x0000000f0d0572a4 */ /* 0x000fe2000f8e0205 */
[----:B------:R-:W-:Y:S02]  /*19c70*/  ULDC UR14, c[0x0][0x608] ;  /* 0x00018200000e7ab9 */ /* 0x000fe40000000800 */
[----:B------:R-:W-:Y:S01]  /*19c80*/  ULDC UR13, c[0x0][0x618] ;  /* 0x00018600000d7ab9 */ /* 0x000fe20000000800 */
[----:B------:R-:W-:Y:S01]  /*19c90*/  UIADD3 UR5, UR7, UR5, URZ ;  /* 0x0000000507057290 */ /* 0x000fe2000fffe03f */
[----:B------:R-:W-:Y:S01]  /*19ca0*/  ULDC UR22, c[0x0][0x658] ;  /* 0x0001960000167ab9 */ /* 0x000fe20000000800 */
[----:B------:R-:W-:-:S02]  /*19cb0*/  @UP1 UIMAD UR8, UR11, UR12, UR10 ;  /* 0x0000000c0b0812a4 */ /* 0x000fc4000f8e020a */
[----:B------:R-:W-:Y:S02]  /*19cc0*/  USHF.R.U64 UR17, UR6, UR13, UR5 ;  /* 0x0000000d06117299 */ /* 0x000fe40008001205 */
[----:B------:R-:W-:Y:S01]  /*19cd0*/  USHF.R.U32.HI UR5, URZ, UR13, UR5 ;  /* 0x0000000d3f057299 */ /* 0x000fe20008011605 */
[----:B------:R-:W-:Y:S01]  /*19ce0*/  ULDC.64 UR6, c[0x0][0x640] ;  /* 0x0001900000067ab9 */ /* 0x000fe20000000a00 */
[----:B------:R-:W-:Y:S01]  /*19cf0*/  UMOV UR10, 0xffffffff ;  /* 0xffffffff000a7882 */ /* 0x000fe20000000000 */
[----:B------:R-:W-:Y:S01]  /*19d00*/  ISETP.NE.U32.AND P0, PT, RZ, UR6, PT ;  /* 0x00000006ff007c0c */ /* 0x000fe2000bf05070 */
[----:B------:R-:W-:Y:S02]  /*19d10*/  USHF.R.U64 UR18, UR17, UR14, UR5 ;  /* 0x0000000e11127299 */ /* 0x000fe40008001205 */
[----:B------:R-:W-:Y:S01]  /*19d20*/  USHF.R.U32.HI UR5, URZ, UR14, UR5 ;  /* 0x0000000e3f057299 */ /* 0x000fe20008011605 */
[----:B------:R-:W-:Y:S01]  /*19d30*/  ISETP.NE.AND.EX P0, PT, RZ, UR7, PT, P0 ;  /* 0x00000007ff007c0c */ /* 0x000fe2000bf05300 */
[----:B------:R-:W-:-:S02]  /*19d40*/  USHF.L.U32 UR11, UR10, UR22, URZ ;  /* 0x000000160a0b7299 */ /* 0x000fc4000800063f */
[----:B------:R-:W-:Y:S01]  /*19d50*/  USHF.R.U64 UR19, UR18, UR22, UR5 ;  /* 0x0000001612137299 */ /* 0x000fe20008001205 */
[----:B------:R-:W-:Y:S01]  /*19d60*/  ULDC UR20, c[0x0][0x600] ;  /* 0x0001800000147ab9 */ /* 0x000fe20000000800 */
[----:B------:R-:W-:Y:S02]  /*19d70*/  USHF.R.U32.HI UR10, URZ, UR22, UR5 ;  /* 0x000000163f0a7299 */ /* 0x000fe40008011605 */
[----:B------:R-:W-:Y:S02]  /*19d80*/  UIADD3 UR21, UR20, -0x1, URZ ;  /* 0xffffffff14157890 */ /* 0x000fe4000fffe03f */
[----:B------:R-:W-:Y:S01]  /*19d90*/  ULOP3.LUT UR26, URZ, UR11, URZ, 0x33, !UPT ;  /* 0x0000000b3f1a7292 */ /* 0x000fe2000f8e333f */
        /* <DEDUP_REMOVED lines=17> */
.L_x_549:
[----:B------:R-:W-:Y:S01]  /*19eb0*/  USHF.R.U64 UR6, UR5, UR23, UR10 ;  /* 0x0000001705067299 */ /* 0x000fe2000800120a */
[----:B------:R-:W-:Y:S01]  /*19ec0*/  IMAD.MOV.U32 R0, RZ, RZ, 0x1 ;  /* 0x00000001ff007424 */ /* 0x000fe200078e00ff */
[----:B------:R-:W-:Y:S01]  /*19ed0*/  USHF.L.U32 UR25, UR25, UR22, URZ ;  /* 0x0000001619197299 */ /* 0x000fe2000800063f */
[----:B------:R-:W-:Y:S01]  /*19ee0*/  IMAD.U32 R9, RZ, RZ, UR4 ;  /* 0x00000004ff097e24 */ /* 0x000fe2000f8e00ff */
[----:B------:R-:W-:Y:S02]  /*19ef0*/  ULOP3.LUT UR5, UR18, UR26, URZ, 0xc0, !UPT ;  /* 0x0000001a12057292 */ /* 0x000fe4000f8ec03f */
[----:B------:R-:W-:Y:S02]  /*19f00*/  UIADD3 UR7, -UR6, URZ, URZ ;  /* 0x0000003f06077290 */ /* 0x000fe4000fffe13f */
[----:B------:R-:W-:Y:S02]  /*19f10*/  UIMAD UR6, UR25, UR6, UR5 ;  /* 0x00000006190672a4 */ /* 0x000fe4000f8e0205 */
[----:B------:R-:W-:-:S02]  /*19f20*/  ULOP3.LUT UR17, UR17, UR21, URZ, 0xc0, !UPT ;  /* 0x0000001511117292 */ /* 0x000fc4000f8ec03f */
[----:B------:R-:W-:Y:S02]  /*19f30*/  UIMAD UR5, UR7, UR24, UR19 ;  /* 0x00000018070572a4 */ /* 0x000fe4000f8e0213 */
[----:B------:R-:W-:Y:S01]  /*19f40*/  UISETP.NE.AND UP0, UPT, UR45, URZ, UPT ;  /* 0x0000003f2d00728c */ /* 0x000fe2000bf05270 */
[----:B------:R-:W-:Y:S01]  /*19f50*/  ULDC UR7, c[0x0][0x610] ;  /* 0x0001840000077ab9 */ /* 0x000fe20000000800 */
[----:B------:R-:W-:Y:S02]  /*19f60*/  UIMAD UR5, UR5, UR20, UR17 ;  /* 0x00000014050572a4 */ /* 0x000fe4000f8e0211 */
[----:B------:R-:W-:-:S04]  /*19f70*/  UIMAD UR8, UR6, UR7, UR8 ;  /* 0x00000007060872a4 */ /* 0x000fc8000f8e0208 */
[----:B------:R-:W-:Y:S02]  /*19f80*/  USEL UR6, UR5, UR8, !UP0 ;  /* 0x0000000805067287 */ /* 0x000fe4000c000000 */
[----:B------:R-:W-:-:S04]  /*19f90*/  USEL UR8, UR8, UR5, !UP0 ;  /* 0x0000000508087287 */ /* 0x000fc8000c000000 */
[----:B------:R-:W-:Y:S02]  /*19fa0*/  IMAD.U32 R3, RZ, RZ, UR6 ;  /* 0x00000006ff037e24 */ /* 0x000fe4000f8e00ff */
[----:B------:R-:W-:-:S07]  /*19fb0*/  IMAD.U32 R2, RZ, RZ, UR8 ;  /* 0x00000008ff027e24 */ /* 0x000fce000f8e00ff */
.L_x_547:
[----:B------:R-:W-:-:S08]  /*19fc0*/  NOP ;  /* 0x0000000000007918 */ /* 0x000fd00000000000 */
[----:B0-----:R-:W0:-:S00]  /*19fd0*/  USETMAXREG.DEALLOC.CTAPOOL 0x18 ;  /* 0x00000018000079c8 */ /* 0x001e0000080e0500 */
[----:B------:R-:W-:-:S13]  /*19fe0*/  ISETP.NE.AND P0, PT, RZ, UR9, PT ;  /* 0x00000009ff007c0c */ /* 0x000fda000bf05270 */
[----:B------:R-:W-:Y:S05]  /*19ff0*/  @P0 EXIT ;  /* 0x000000000000094d */ /* 0x000fea0003800000 */
[----:B0-----:R-:W-:Y:S01]  /*1a000*/  LOP3.LUT P0, RZ, R0, 0xff, RZ, 0xc0, !PT ;  /* 0x000000ff00ff7812 */ /* 0x001fe2000780c0ff */
[----:B------:R-:W-:Y:S02]  /*1a010*/  IMAD.MOV.U32 R0, RZ, RZ, 0x1 ;  /* 0x00000001ff007424 */ /* 0x000fe400078e00ff */
[----:B------:R-:W-:-:S10]  /*1a020*/  IMAD.MOV.U32 R6, RZ, RZ, RZ ;  /* 0x000000ffff067224 */ /* 0x000fd400078e00ff */
[----:B------:R-:W-:Y:S05]  /*1a030*/  @!P0 BRA `(.L_x_550) ;  /* 0x0000000c00b08947 */ /* 0x000fea0003800000 */
[----:B------:R-:W0:Y:S01]  /*1a040*/  S2UR UR6, SR_CgaCtaId ;  /* 0x00000000000679c3 */ /* 0x000e220000008800 */
[----:B------:R-:W-:Y:S01]  /*1a050*/  ULDC UR4, c[0x0][0x28c] ;  /* 0x0000a30000047ab9 */ /* 0x000fe20000000800 */
[----:B------:R-:W-:Y:S01]  /*1a060*/  ULDC UR5, c[0x0][0x600] ;  /* 0x0001800000057ab9 */ /* 0x000fe20000000800 */
[----:B------:R-:W-:Y:S01]  /*1a070*/  UIADD3 UR11, UR4, 0x1f, URZ ;  /* 0x0000001f040b7890 */ /* 0x000fe2000fffe03f */
[----:B------:R-:W-:Y:S01]  /*1a080*/  BSSY B0, `(.L_x_550) ;  /* 0x00000e7000007945 */ /* 0x000fe20003800000 */
[----:B------:R-:W-:Y:S01]  /*1a090*/  ULDC UR9, c[0x0][0x658] ;  /* 0x0001960000097ab9 */ /* 0x000fe20000000800 */
[----:B------:R-:W-:Y:S01]  /*1a0a0*/  UMOV UR10, 0xffffffff ;  /* 0xffffffff000a7882 */ /* 0x000fe20000000000 */
[----:B------:R-:W-:Y:S01]  /*1a0b0*/  UMOV UR14, 0x1 ;  /* 0x00000001000e7882 */ /* 0x000fe20000000000 */
[----:B------:R-:W-:Y:S01]  /*1a0c0*/  USHF.R.S32.HI UR12, URZ, 0x1f, UR11 ;  /* 0x0000001f3f0c7899 */ /* 0x000fe2000801140b */
[----:B------:R-:W-:Y:S01]  /*1a0d0*/  IMAD.MOV.U32 R8, RZ, RZ, 0x1 ;  /* 0x00000001ff087424 */ /* 0x000fe200078e00ff */
[----:B------:R-:W-:Y:S01]  /*1a0e0*/  ULDC UR7, c[0x0][0xc] ;  /* 0x0000030000077ab9 */ /* 0x000fe20000000800 */
[----:B------:R-:W-:Y:S01]  /*1a0f0*/  UIADD3 UR4, UR5, -0x1, URZ ;  /* 0xffffffff05047890 */ /* 0x000fe2000fffe03f */
[----:B------:R-:W-:Y:S01]  /*1a100*/  IMAD.MOV.U32 R0, RZ, RZ, 0x1 ;  /* 0x00000001ff007424 */ /* 0x000fe200078e00ff */
[----:B------:R-:W-:Y:S01]  /*1a110*/  USHF.L.U32 UR16, UR10, UR9, URZ ;  /* 0x000000090a107299 */ /* 0x000fe2000800063f */
[----:B------:R-:W-:Y:S01]  /*1a120*/  IMAD.MOV.U32 R6, RZ, RZ, RZ ;  /* 0x000000ffff067224 */ /* 0x000fe200078e00ff */
[----:B------:R-:W-:Y:S01]  /*1a130*/  USHF.L.U32 UR5, UR14, UR9, URZ ;  /* 0x000000090e057299 */ /* 0x000fe2000800063f */
[----:B------:R-:W-:Y:S01]  /*1a140*/  ULDC UR10, c[0x0][0x10] ;  /* 0x00000400000a7ab9 */ /* 0x000fe20000000800 */
[----:B------:R-:W-:Y:S01]  /*1a150*/  ULEA.HI UR12, UR12, UR11, URZ, 0x5 ;  /* 0x0000000b0c0c7291 */ /* 0x000fe2000f8f283f */
[----:B------:R-:W-:Y:S01]  /*1a160*/  UMOV UR20, 0x5 ;  /* 0x0000000500147882 */ /* 0x000fe20000000000 */
[----:B------:R-:W-:-:S02]  /*1a170*/  ULOP3.LUT UR27, UR40, 0x2, URZ, 0xfc, !UPT ;  /* 0x00000002281b7892 */ /* 0x000fc4000f8efc3f */
[----:B------:R-:W-:Y:S02]  /*1a180*/  USHF.R.S32.HI UR17, URZ, 0x5, UR12 ;  /* 0x000000053f117899 */ /* 0x000fe4000801140c */
[----:B0-----:R-:W-:Y:S02]  /*1a190*/  ULOP3.LUT UR8, UR6, 0x1, URZ, 0xc0, !UPT ;  /* 0x0000000106087892 */ /* 0x001fe4000f8ec03f */
[----:B------:R-:W-:Y:S02]  /*1a1a0*/  USHF.R.U32.HI UR26, URZ, 0x1, UR6 ;  /* 0x000000013f1a7899 */ /* 0x000fe40008011606 */
[----:B------:R-:W-:Y:S02]  /*1a1b0*/  USHF.L.U32 UR13, UR6, 0x7, URZ ;  /* 0x00000007060d7899 */ /* 0x000fe4000800063f */
[----:B------:R-:W-:Y:S02]  /*1a1c0*/  USHF.L.U32 UR25, UR6, 0xc, URZ ;  /* 0x0000000c06197899 */ /* 0x000fe4000800063f */
[----:B------:R-:W-:-:S02]  /*1a1d0*/  ULOP3.LUT UR6, UR6, 0xfffffffe, URZ, 0xc0, !UPT ;  /* 0xfffffffe06067892 */ /* 0x000fc4000f8ec03f */
[----:B------:R-:W-:Y:S02]  /*1a1e0*/  UISETP.GT.U32.AND UP0, UPT, UR8, 0xffff, UPT ;  /* 0x0000ffff0800788c */ /* 0x000fe4000bf04070 */
[----:B------:R-:W-:Y:S02]  /*1a1f0*/  USHF.L.U32 UR18, UR14, UR6, URZ ;  /* 0x000000060e127299 */ /* 0x000fe4000800063f */
[----:B------:R-:W-:Y:S02]  /*1a200*/  ULOP3.LUT UR9, UR6, 0x1, URZ, 0xfc, !UPT ;  /* 0x0000000106097892 */ /* 0x000fe4000f8efc3f */
[----:B------:R-:W-:Y:S02]  /*1a210*/  UIMAD.WIDE.U32 UR6, UR7, UR10, URZ ;  /* 0x0000000a070672a5 */ /* 0x000fe4000f8e003f */
[----:B------:R-:W-:Y:S01]  /*1a220*/  USEL UR8, UR8, 0xffff, !UP0 ;  /* 0x0000ffff08087887 */ /* 0x000fe2000c000000 */
[----:B------:R-:W-:Y:S01]  /*1a230*/  ULDC UR10, c[0x0][0x14] ;  /* 0x00000500000a7ab9 */ /* 0x000fe20000000800 */
[----:B------:R-:W-:-:S02]  /*1a240*/  USHF.L.U32 UR9, UR14, UR9, URZ ;  /* 0x000000090e097299 */ /* 0x000fc4000800063f */
[----:B------:R-:W-:Y:S02]  /*1a250*/  UIMAD.WIDE.U32 UR22, UR6, UR10, URZ ;  /* 0x0000000a061672a5 */ /* 0x000fe4000f8e003f */
[----:B------:R-:W-:Y:S02]  /*1a260*/  UIMAD UR19, UR7, UR10, URZ ;  /* 0x0000000a071372a4 */ /* 0x000fe4000f8e023f */
[----:B------:R-:W-:Y:S02]  /*1a270*/  ULOP3.LUT UR8, UR8, 0xffff, URZ, 0xc0, !UPT ;  /* 0x0000ffff08087892 */ /* 0x000fe4000f8ec03f */
[----:B------:R-:W-:Y:S02]  /*1a280*/  ULOP3.LUT UR13, UR13, 0x80, URZ, 0xc0, !UPT ;  /* 0x000000800d0d7892 */ /* 0x000fe4000f8ec03f */
[----:B------:R-:W-:Y:S02]  /*1a290*/  ULOP3.LUT UR16, URZ, UR16, URZ, 0x33, !UPT ;  /* 0x000000103f107292 */ /* 0x000fe4000f8e333f */
[----:B------:R-:W-:-:S02]  /*1a2a0*/  ULOP3.LUT UR18, UR18, UR9, URZ, 0xfc, !UPT ;  /* 0x0000000912127292 */ /* 0x000fc4000f8efc3f */
[----:B------:R-:W-:Y:S02]  /*1a2b0*/  UIADD3 UR19, UR23, UR19, URZ ;  /* 0x0000001317137290 */ /* 0x000fe4000fffe03f */
[----:B------:R-:W-:Y:S02]  /*1a2c0*/  USHF.L.U32 UR20, UR20, UR8, URZ ;  /* 0x0000000814147299 */ /* 0x000fe4000800063f */
[----:B------:R-:W-:Y:S01]  /*1a2d0*/  UIADD3 UR34, UR17, 0x1, URZ ;  /* 0x0000000111227890 */ /* 0x000fe2000fffe03f */
[----:B------:R-:W-:-:S11]  /*1a2e0*/  ULDC.64 UR28, c[0x0][0x198] ;  /* 0x00006600001c7ab9 */ /* 0x000fd60000000a00 */
.L_x_561:
[----:B------:R-:W-:-:S03]  /*1a2f0*/  UMOV UR6, 0xffffffff ;  /* 0xffffffff00067882 */ /* 0x000fc60000000000 */
[----:B------:R-:W-:Y:S05]  /*1a300*/  BRA.DIV UR6, `(.L_x_551) ;  /* 0x0000000e06c47947 */ /* 0x000fea000b800000 */
[----:B------:R-:W-:-:S13]  /*1a310*/  ELECT P6, URZ, PT ;  /* 0x00000000003f782f */ /* 0x000fda00038c0000 */
.L_x_571:
[----:B------:R-:W0:Y:S01]  /*1a320*/  LDC R4, c[0x0][0x28c] ;  /* 0x0000a300ff047b82 */ /* 0x000e220000000800 */
[----:B------:R-:W-:Y:S01]  /*1a330*/  BSSY B1, `(.L_x_552) ;  /* 0x000003e000017945 */ /* 0x000fe20003800000 */
[----:B0-----:R-:W-:-:S13]  /*1a340*/  ISETP.LT.OR P6, PT, R4, 0x1, !P6 ;  /* 0x000000010400780c */ /* 0x001fda00077c1670 */
[----:B------:R-:W-:Y:S05]  /*1a350*/  @P6 BRA `(.L_x_553) ;  /* 0x0000000000ec6947 */ /* 0x000fea0003800000 */
[----:B------:R-:W-:Y:S01]  /*1a360*/  LEA R4, R2, UR26, 0x1 ;  /* 0x0000001a02047c11 */ /* 0x000fe2000f8e08ff */
[----:B------:R-:W-:Y:S01]  /*1a370*/  IMAD.MOV.U32 R12, RZ, RZ, RZ ;  /* 0x000000ffff0c7224 */ /* 0x000fe200078e00ff */
[----:B------:R-:W-:Y:S01]  /*1a380*/  LEA R2, R3, UR13, 0x8 ;  /* 0x0000000d03027c11 */ /* 0x000fe2000f8e40ff */
[----:B------:R-:W-:Y:S01]  /*1a390*/  IMAD.MOV.U32 R3, RZ, RZ, R0 ;  /* 0x000000ffff037224 */ /* 0x000fe200078e0000 */
[----:B------:R-:W-:Y:S01]  /*1a3a0*/  MOV R14, UR34 ;  /* 0x00000022000e7c02 */ /* 0x000fe20008000f00 */
[----:B------:R-:W-:Y:S02]  /*1a3b0*/  IMAD.SHL.U32 R11, R4, 0x80, RZ ;  /* 0x00000080040b7824 */ /* 0x000fe400078e00ff */
[----:B------:R-:W-:-:S07]  /*1a3c0*/  IMAD.MOV.U32 R4, RZ, RZ, R6 ;  /* 0x000000ffff047224 */ /* 0x000fce00078e0006 */
.L_x_556:
[----:B------:R-:W0:Y:S01]  /*1a3d0*/  S2R R10, SR_CgaCtaId ;  /* 0x00000000000a7919 */ /* 0x000e220000008800 */
[----:B------:R-:W-:Y:S01]  /*1a3e0*/  MOV R5, 0x400 ;  /* 0x0000040000057802 */ /* 0x000fe20000000f00 */
[----:B------:R-:W1:Y:S03]  /*1a3f0*/  S2R R7, SR_TID.X ;  /* 0x0000000000077919 */ /* 0x000e660000002100 */
[----:B0-----:R-:W-:Y:S02]  /*1a400*/  LEA R13, R10, R5, 0x18 ;  /* 0x000000050a0d7211 */ /* 0x001fe400078ec0ff */
[----:B------:R-:W-:Y:S02]  /*1a410*/  SHF.L.U32 R5, R3, 0x1f, RZ ;  /* 0x0000001f03057819 */ /* 0x000fe400000006ff */
[----:B-1----:R-:W-:Y:S01]  /*1a420*/  LOP3.LUT P1, RZ, R7, 0x7f, RZ, 0xc0, !PT ;  /* 0x0000007f07ff7812 */ /* 0x002fe2000782c0ff */
[----:B------:R-:W-:-:S04]  /*1a430*/  IMAD R10, R4, 0x8, R13 ;  /* 0x00000008040a7824 */ /* 0x000fc800078e020d */
[----:B------:R-:W0:Y:S08]  /*1a440*/  SYNCS.PHASECHK.TRANS64.TRYWAIT P0, [R10+URZ+0x18], R5 ;  /* 0x000018050a0075a7 */ /* 0x000e30000800017f */
[----:B------:R-:W1:Y:S01]  /*1a450*/  @!P1 LDC R7, c[0x0][0x500] ;  /* 0x00014000ff079b82 */ /* 0x000e620000000800 */
[----:B0-----:R-:W-:Y:S05]  /*1a460*/  @!P0 BRA `(.L_x_554) ;  /* 0x0000000c008c8947 */ /* 0x001fea0003800000 */
.L_x_572:
[----:B------:R-:W-:Y:S01]  /*1a470*/  UPRMT UR6, UR27, 0x9910, URZ ;  /* 0x000099101b067896 */ /* 0x000fe2000800003f */
[----:B-1----:R1:W-:Y:S03]  /*1a480*/  @!P1 SYNCS.ARRIVE.TRANS64 RZ, [R10+URZ], R7 ;  /* 0x000000070aff99a7 */ /* 0x0023e6000800003f */
[----:B------:R-:W-:-:S06]  /*1a490*/  UISETP.NE.AND UP0, UPT, UR6, 0x2, UPT ;  /* 0x000000020600788c */ /* 0x000fcc000bf05270 */
[----:B------:R-:W-:-:S13]  /*1a4a0*/  PLOP3.LUT P0, PT, PT, PT, UP0, 0x80, 0x0 ;  /* 0x000000000000781c */ /* 0x000fda0003f0f008 */
[----:B-1----:R-:W-:Y:S05]  /*1a4b0*/  @P0 BRA `(.L_x_555) ;  /* 0x0000000000040947 */ /* 0x002fea0003800000 */
[----:B------:R-:W-:Y:S01]  /*1a4c0*/  BPT.TRAP 0x1 ;  /* 0x000000040000795c */ /* 0x000fe20000300000 */
.L_x_555:
[----:B------:R-:W-:Y:S01]  /*1a4d0*/  R2UR UR7, R4 ;  /* 0x00000000040772ca */ /* 0x000fe200000e0000 */
[----:B------:R-:W-:Y:S01]  /*1a4e0*/  VIADD R14, R14, 0xffffffff ;  /* 0xffffffff0e0e7836 */ /* 0x000fe20000000000 */
[----:B------:R-:W-:Y:S01]  /*1a4f0*/  R2UR UR11, R13 ;  /* 0x000000000d0b72ca */ /* 0x000fe200000e0000 */
[----:B------:R-:W-:Y:S01]  /*1a500*/  UIADD3 UR6, UP0, UR28, 0xf0, URZ ;  /* 0x000000f01c067890 */ /* 0x000fe2000ff1e03f */
[----:B------:R-:W-:Y:S01]  /*1a510*/  R2UR UR30, R11 ;  /* 0x000000000b1e72ca */ /* 0x000fe200000e0000 */
[----:B------:R-:W-:Y:S01]  /*1a520*/  UIADD3 UR32, UP1, UR28, 0x1f0, URZ ;  /* 0x000001f01c207890 */ /* 0x000fe2000ff3e03f */
[----:B------:R-:W-:Y:S01]  /*1a530*/  R2UR UR9, R10 ;  /* 0x000000000a0972ca */ /* 0x000fe200000e0000 */
[----:B------:R-:W-:Y:S01]  /*1a540*/  UPRMT UR21, URZ, 0x5410, UR20 ;  /* 0x000054103f157896 */ /* 0x000fe20008000014 */
[----:B------:R-:W-:Y:S01]  /*1a550*/  R2UR UR10, R12 ;  /* 0x000000000c0a72ca */ /* 0x000fe200000e0000 */
[----:B------:R-:W-:Y:S01]  /*1a560*/  VIADD R4, R4, 0x1 ;  /* 0x0000000104047836 */ /* 0x000fe20000000000 */
[----:B------:R-:W-:Y:S01]  /*1a570*/  R2UR UR12, R9 ;  /* 0x00000000090c72ca */ /* 0x000fe200000e0000 */
[----:B------:R-:W-:Y:S01]  /*1a580*/  UPRMT UR35, URZ, 0x5410, UR18 ;  /* 0x000054103f237896 */ /* 0x000fe20008000012 */
[----:B------:R-:W-:Y:S01]  /*1a590*/  R2UR UR31, R2 ;  /* 0x00000000021f72ca */ /* 0x000fe200000e0000 */
[----:B------:R-:W-:Y:S01]  /*1a5a0*/  USHF.L.U32 UR7, UR7, 0xd, URZ ;  /* 0x0000000d07077899 */ /* 0x000fe2000800063f */
[----:B------:R-:W-:Y:S01]  /*1a5b0*/  ISETP.GT.AND P1, PT, R14, 0x1, PT ;  /* 0x000000010e00780c */ /* 0x000fe20003f24270 */
[----:B------:R-:W-:Y:S01]  /*1a5c0*/  UIADD3.X UR33, URZ, UR29, URZ, UP1, !UPT ;  /* 0x0000001d3f217290 */ /* 0x000fe20008ffe43f */
[----:B------:R-:W-:Y:S01]  /*1a5d0*/  ISETP.NE.AND P0, PT, R4, 0x3, PT ;  /* 0x000000030400780c */ /* 0x000fe20003f05270 */
[----:B------:R-:W-:Y:S01]  /*1a5e0*/  ULEA UR8, UR26, UR7, 0xc ;  /* 0x000000071a087291 */ /* 0x000fe2000f8e603f */
[----:B------:R-:W-:Y:S01]  /*1a5f0*/  VIADD R12, R12, 0x20 ;  /* 0x000000200c0c7836 */ /* 0x000fe20000000000 */
[----:B------:R-:W-:Y:S01]  /*1a600*/  ULOP3.LUT UR7, UR7, 0x1000, UR25, 0xf8, !UPT ;  /* 0x0000100007077892 */ /* 0x000fe2000f8ef819 */
[----:B0-----:R-:W-:Y:S01]  /*1a610*/  SEL R10, RZ, 0x1, P0 ;  /* 0x00000001ff0a7807 */ /* 0x001fe20000000000 */
[----:B------:R-:W-:Y:S01]  /*1a620*/  ULEA UR8, UR8, UR11, 0x2 ;  /* 0x0000000b08087291 */ /* 0x000fe2000f8e103f */
[----:B------:R-:W-:Y:S01]  /*1a630*/  SEL R4, R4, RZ, P0 ;  /* 0x000000ff04047207 */ /* 0x000fe20000000000 */
[----:B------:R-:W-:Y:S01]  /*1a640*/  ULEA UR11, UR7, UR11, 0x2 ;  /* 0x0000000b070b7291 */ /* 0x000fe2000f8e103f */
[----:B------:R-:W-:Y:S01]  /*1a650*/  LOP3.LUT R3, R3, R10, RZ, 0x3c, !PT ;  /* 0x0000000a03037212 */ /* 0x000fe200078e3cff */
[----:B------:R-:W-:-:S02]  /*1a660*/  UIADD3 UR8, UR8, 0x100, URZ ;  /* 0x0000010008087890 */ /* 0x000fc4000fffe03f */
[----:B------:R-:W-:Y:S02]  /*1a670*/  UIADD3.X UR7, URZ, UR29, URZ, UP0, !UPT ;  /* 0x0000001d3f077290 */ /* 0x000fe400087fe43f */
[----:B------:R-:W-:Y:S01]  /*1a680*/  UIADD3 UR24, UR11, 0x18100, URZ ;  /* 0x000181000b187890 */ /* 0x000fe2000fffe03f */
[----:B------:R-:W-:Y:S01]  /*1a690*/  UMOV UR14, 0x0 ;  /* 0x00000000000e7882 */ /* 0x000fe20000000000 */
[----:B------:R-:W-:Y:S01]  /*1a6a0*/  UMOV UR15, 0x10000000 ;  /* 0x10000000000f7882 */ /* 0x000fe20000000000 */
[----:B------:R-:W-:-:S04]  /*1a6b0*/  UMOV UR11, UR30 ;  /* 0x0000001e000b7c82 */ /* 0x000fc80008000000 */
[----:B------:R0:W-:Y:S02]  /*1a6c0*/  UTMALDG.3D.MULTICAST [UR8], [UR6], UR21, desc[UR14] ;  /* 0x00000e08060073b4 */ /* 0x0001e40008011815 */
[----:B0-----:R-:W-:Y:S01]  /*1a6d0*/  UMOV UR8, UR24 ;  /* 0x0000001800087c82 */ /* 0x001fe20008000000 */
[----:B------:R-:W-:Y:S02]  /*1a6e0*/  UMOV UR11, UR31 ;  /* 0x0000001f000b7c82 */ /* 0x000fe40008000000 */
[----:B------:R0:W-:Y:S02]  /*1a6f0*/  UTMALDG.3D.MULTICAST [UR8], [UR32], UR35, desc[UR14] ;  /* 0x00000e08200073b4 */ /* 0x0001e40008011823 */
[----:B0-----:R-:W-:Y:S05]  /*1a700*/  @P1 BRA `(.L_x_556) ;  /* 0xfffffffc00301947 */ /* 0x001fea000383ffff */
.L_x_553:
[----:B------:R-:W-:Y:S05]  /*1a710*/  BSYNC B1 ;  /* 0x0000000000017941 */ /* 0x000fea0003800000 */
.L_x_552:
[----:B------:R-:W2:Y:S01]  /*1a720*/  LDL.LU R15, [R1+0x200] ;  /* 0x00020000010f7983 */ /* 0x000ea20000300800 */
[----:B------:R-:W-:Y:S01]  /*1a730*/  LOP3.LUT P0, RZ, R8, 0xff, RZ, 0xc0, !PT ;  /* 0x000000ff08ff7812 */ /* 0x000fe2000780c0ff */
[----:B------:R-:W-:Y:S01]  /*1a740*/  VIADD R6, R6, UR17 ;  /* 0x0000001106067c36 */ /* 0x000fe20008000000 */
[----:B------:R-:W-:Y:S01]  /*1a750*/  ULDC.64 UR6, c[0x0][0x650] ;  /* 0x0001940000067ab9 */ /* 0x000fe20000000a00 */
[----:B------:R-:W3:Y:S01]  /*1a760*/  LDL.LU R13, [R1+0x204] ;  /* 0x00020400010d7983 */ /* 0x000ee20000300800 */
[----:B------:R-:W-:Y:S01]  /*1a770*/  UISETP.GE.U32.AND UP0, UPT, UR17, 0x3, UPT ;  /* 0x000000031100788c */ /* 0x000fe2000bf06070 */
[----:B------:R-:W-:Y:S01]  /*1a780*/  BSSY B1, `(.L_x_557) ;  /* 0x0000074000017945 */ /* 0x000fe20003800000 */
[----:B------:R-:W-:Y:S01]  /*1a790*/  IMAD.MOV.U32 R9, RZ, RZ, -0x1 ;  /* 0xffffffffff097424 */ /* 0x000fe200078e00ff */
[----:B------:R-:W-:Y:S02]  /*1a7a0*/  PRMT R4, RZ, 0x7610, R4 ;  /* 0x00007610ff047816 */ /* 0x000fe40000000004 */
[----:B------:R-:W-:-:S02]  /*1a7b0*/  PRMT R8, RZ, 0x7610, R8 ;  /* 0x00007610ff087816 */ /* 0x000fc40000000008 */
[----:B------:R-:W-:Y:S02]  /*1a7c0*/  PLOP3.LUT P1, PT, PT, PT, UP0, 0x80, 0x0 ;  /* 0x000000000000781c */ /* 0x000fe40003f2f008 */
[----:B------:R-:W0:Y:S01]  /*1a7d0*/  @P0 S2R R3, SR_CgaCtaId ;  /* 0x0000000000030919 */ /* 0x000e220000008800 */
[----:B------:R-:W-:-:S04]  /*1a7e0*/  @P0 MOV R2, 0x400 ;  /* 0x0000040000020802 */ /* 0x000fc80000000f00 */
[----:B0-----:R-:W-:-:S04]  /*1a7f0*/  @P0 LEA R2, R3, R2, 0x18 ;  /* 0x0000000203020211 */ /* 0x001fc800078ec0ff */
[----:B------:R0:W-:Y:S01]  /*1a800*/  @P0 SYNCS.ARRIVE.TRANS64.A1T0 RZ, [R2+URZ+0x48], RZ ;  /* 0x000048ff02ff09a7 */ /* 0x0001e2000810003f */
[----:B------:R-:W-:Y:S01]  /*1a810*/  ISETP.GT.U32.AND P0, PT, R6, 0x2, PT ;  /* 0x000000020600780c */ /* 0x000fe20003f04070 */
[----:B0-----:R-:W-:-:S05]  /*1a820*/  IMAD.U32 R2, RZ, RZ, UR17 ;  /* 0x00000011ff027e24 */ /* 0x001fca000f8e00ff */
[----:B------:R-:W-:Y:S01]  /*1a830*/  ISETP.LT.U32.AND P0, PT, R2, 0x3, P0 ;  /* 0x000000030200780c */ /* 0x000fe20000701070 */
[----:B------:R-:W-:-:S04]  /*1a840*/  IMAD.WIDE.U32 R2, R6, -0x55555555, RZ ;  /* 0xaaaaaaab06027825 */ /* 0x000fc800078e00ff */
[----:B------:R-:W-:Y:S01]  /*1a850*/  IMAD.MOV.U32 R2, RZ, RZ, -0x1 ;  /* 0xffffffffff027424 */ /* 0x000fe200078e00ff */
[----:B------:R-:W-:Y:S02]  /*1a860*/  SHF.R.U32.HI R5, RZ, 0x1, R3 ;  /* 0x00000001ff057819 */ /* 0x000fe40000011603 */
[----:B------:R-:W-:-:S03]  /*1a870*/  SEL R3, RZ, 0x1, !P0 ;  /* 0x00000001ff037807 */ /* 0x000fc60004000000 */
[----:B------:R-:W-:Y:S01]  /*1a880*/  IMAD R6, R5, -0x3, R6 ;  /* 0xfffffffd05067824 */ /* 0x000fe200078e0206 */
[----:B------:R-:W-:Y:S01]  /*1a890*/  LOP3.LUT R0, R0, R3, RZ, 0x3c, !PT ;  /* 0x0000000300007212 */ /* 0x000fe200078e3cff */
[----:B------:R-:W-:-:S03]  /*1a8a0*/  IMAD.MOV.U32 R3, RZ, RZ, -0x1 ;  /* 0xffffffffff037424 */ /* 0x000fc600078e00ff */
[----:B------:R-:W-:Y:S02]  /*1a8b0*/  @P1 LOP3.LUT R0, R0, 0x1, R5, 0x78, !PT ;  /* 0x0000000100001812 */ /* 0x000fe400078e7805 */
[----:B---3--:R-:W-:-:S04]  /*1a8c0*/  IADD3 R13, P0, R13, UR22, RZ ;  /* 0x000000160d0d7c10 */ /* 0x008fc8000ff1e0ff */
[----:B--2---:R-:W-:Y:S01]  /*1a8d0*/  IADD3.X R15, R15, UR19, RZ, P0, !PT ;  /* 0x000000130f0f7c10 */ /* 0x004fe200087fe4ff */
[----:B------:R0:W-:Y:S01]  /*1a8e0*/  STL [R1+0x204], R13 ;  /* 0x0002040d01007387 */ /* 0x0001e20000100800 */
[----:B------:R-:W-:-:S03]  /*1a8f0*/  ISETP.GE.U32.AND P0, PT, R13, UR6, PT ;  /* 0x000000060d007c0c */ /* 0x000fc6000bf06070 */
[----:B------:R0:W-:Y:S01]  /*1a900*/  STL [R1+0x200], R15 ;  /* 0x0002000f01007387 */ /* 0x0001e20000100800 */
[----:B------:R-:W-:-:S13]  /*1a910*/  ISETP.GE.U32.AND.EX P0, PT, R15, UR7, PT, P0 ;  /* 0x000000070f007c0c */ /* 0x000fda000bf06100 */
[----:B0-----:R-:W-:Y:S05]  /*1a920*/  @P0 BRA `(.L_x_558) ;  /* 0x0000000400640947 */ /* 0x001fea0003800000 */
[----:B------:R-:W0:Y:S01]  /*1a930*/  S2R R7, SR_CTAID.X ;  /* 0x0000000000077919 */ /* 0x000e220000002500 */
[----:B------:R-:W-:Y:S01]  /*1a940*/  ULDC UR6, c[0x0][0x150] ;  /* 0x0000540000067ab9 */ /* 0x000fe20000000800 */
[----:B------:R-:W1:Y:S01]  /*1a950*/  LDC R4, c[0x0][0x144] ;  /* 0x00005100ff047b82 */ /* 0x000e620000000800 */
[----:B------:R-:W-:Y:S01]  /*1a960*/  UISETP.NE.AND UP0, UPT, UR45, URZ, UPT ;  /* 0x0000003f2d00728c */ /* 0x000fe2000bf05270 */
[----:B------:R-:W2:Y:S01]  /*1a970*/  S2R R5, SR_CTAID.Y ;  /* 0x0000000000057919 */ /* 0x000ea20000002600 */
[----:B------:R-:W-:-:S04]  /*1a980*/  ULDC UR9, c[0x0][0x630] ;  /* 0x00018c0000097ab9 */ /* 0x000fc80000000800 */
[----:B------:R-:W-:Y:S01]  /*1a990*/  PLOP3.LUT P0, PT, PT, PT, UP0, 0x80, 0x0 ;  /* 0x000000000000781c */ /* 0x000fe20003f0f008 */
[----:B------:R-:W3:Y:S01]  /*1a9a0*/  LDC R10, c[0x0][0x148] ;  /* 0x00005200ff0a7b82 */ /* 0x000ee20000000800 */
[----:B0-----:R-:W-:Y:S02]  /*1a9b0*/  I2FP.F32.U32 R2, R7 ;  /* 0x0000000700027245 */ /* 0x001fe40000201000 */
[----:B--2---:R-:W-:-:S03]  /*1a9c0*/  I2FP.F32.U32 R3, R5 ;  /* 0x0000000500037245 */ /* 0x004fc60000201000 */
[----:B------:R-:W-:Y:S01]  /*1a9d0*/  FMUL R2, R2, UR6 ;  /* 0x0000000602027c20 */ /* 0x000fe20008400000 */
[----:B------:R-:W-:Y:S02]  /*1a9e0*/  ULDC UR6, c[0x0][0x154] ;  /* 0x0000550000067ab9 */ /* 0x000fe40000000800 */
[----:B------:R-:W-:Y:S01]  /*1a9f0*/  FMUL R9, R3, UR6 ;  /* 0x0000000603097c20 */ /* 0x000fe20008400000 */
[----:B------:R-:W-:Y:S02]  /*1aa00*/  ULDC.64 UR6, c[0x0][0x628] ;  /* 0x00018a0000067ab9 */ /* 0x000fe40000000a00 */
[----:B------:R-:W0:Y:S08]  /*1aa10*/  F2I.U32.TRUNC.NTZ R2, R2 ;  /* 0x0000000200027305 */ /* 0x000e30000020f000 */
[----:B------:R-:W2:Y:S01]  /*1aa20*/  F2I.U32.TRUNC.NTZ R9, R9 ;  /* 0x0000000900097305 */ /* 0x000ea2000020f000 */
[----:B0-----:R-:W-:-:S02]  /*1aa30*/  IMAD.MOV R3, RZ, RZ, -R2 ;  /* 0x000000ffff037224 */ /* 0x001fc400078e0a02 */
[----:B------:R-:W-:Y:S02]  /*1aa40*/  IMAD.MOV.U32 R2, RZ, RZ, R13 ;  /* 0x000000ffff027224 */ /* 0x000fe400078e000d */
[----:B-1----:R-:W-:Y:S01]  /*1aa50*/  IMAD R7, R4, R3, R7 ;  /* 0x0000000304077224 */ /* 0x002fe200078e0207 */
[----:B--2---:R-:W-:-:S05]  /*1aa60*/  IADD3 R3, -R9, RZ, RZ ;  /* 0x000000ff09037210 */ /* 0x004fca0007ffe1ff */
[----:B---3--:R-:W-:Y:S01]  /*1aa70*/  @P0 IMAD R7, R10, R3, R5 ;  /* 0x000000030a070224 */ /* 0x008fe200078e0205 */
[----:B------:R-:W-:Y:S01]  /*1aa80*/  ISETP.NE.U32.AND P0, PT, RZ, UR6, PT ;  /* 0x00000006ff007c0c */ /* 0x000fe2000bf05070 */
[----:B------:R-:W-:-:S03]  /*1aa90*/  IMAD.MOV.U32 R3, RZ, RZ, R15 ;  /* 0x000000ffff037224 */ /* 0x000fc600078e000f */
[----:B------:R-:W-:-:S13]  /*1aaa0*/  ISETP.NE.AND.EX P0, PT, RZ, UR7, PT, P0 ;  /* 0x00000007ff007c0c */ /* 0x000fda000bf05300 */
[----:B------:R-:W-:Y:S05]  /*1aab0*/  @!P0 BRA `(.L_x_559) ;  /* 0x0000000000288947 */ /* 0x000fea0003800000 */
[----:B------:R-:W-:Y:S02]  /*1aac0*/  ULDC UR8, c[0x0][0x634] ;  /* 0x00018d0000087ab9 */ /* 0x000fe40000000800 */
[----:B------:R-:W-:-:S05]  /*1aad0*/  IADD3 R3, P0, R13, UR8, RZ ;  /* 0x000000080d037c10 */ /* 0x000fca000ff1e0ff */
[----:B------:R-:W-:-:S04]  /*1aae0*/  IMAD.X R9, RZ, RZ, R15, P0 ;  /* 0x000000ffff097224 */ /* 0x000fc800000e060f */
[----:B------:R-:W-:-:S04]  /*1aaf0*/  IMAD.WIDE.U32 R4, R9, UR6, RZ ;  /* 0x0000000609047c25 */ /* 0x000fc8000f8e00ff */
[----:B------:R-:W-:-:S04]  /*1ab00*/  IMAD.WIDE.U32 R4, P0, R3, UR7, R4 ;  /* 0x0000000703047c25 */ /* 0x000fc8000f800004 */
[----:B------:R-:W-:-:S04]  /*1ab10*/  IMAD.WIDE.U32 R2, R3, UR6, RZ ;  /* 0x0000000603027c25 */ /* 0x000fc8000f8e00ff */
[----:B------:R-:W-:Y:S01]  /*1ab20*/  IMAD.MOV.U32 R2, RZ, RZ, R5 ;  /* 0x000000ffff027224 */ /* 0x000fe200078e0005 */
[----:B------:R-:W-:Y:S01]  /*1ab30*/  IADD3 RZ, P1, R3, R4, RZ ;  /* 0x0000000403ff7210 */ /* 0x000fe20007f3e0ff */
[----:B------:R-:W-:-:S04]  /*1ab40*/  IMAD.X R3, RZ, RZ, RZ, P0 ;  /* 0x000000ffff037224 */ /* 0x000fc800000e06ff */
[----:B------:R-:W-:-:S08]  /*1ab50*/  IMAD.WIDE.U32.X R2, R9, UR7, R2, P1 ;  /* 0x0000000709027c25 */ /* 0x000fd000088e0402 */
.L_x_559:
[--C-:B------:R-:W-:Y:S01]  /*1ab60*/  SHF.R.U64 R9, R2, UR9, R3.reuse ;  /* 0x0000000902097c19 */ /* 0x100fe20008001203 */
[----:B------:R-:W-:Y:S01]  /*1ab70*/  ULDC.64 UR6, c[0x0][0x620] ;  /* 0x0001880000067ab9 */ /* 0x000fe20000000a00 */
[----:B------:R-:W-:Y:S01]  /*1ab80*/  SHF.R.U32.HI R2, RZ, UR9, R3 ;  /* 0x00000009ff027c19 */ /* 0x000fe20008011603 */
[----:B------:R-:W-:Y:S01]  /*1ab90*/  IMAD.MOV.U32 R3, RZ, RZ, R15 ;  /* 0x000000ffff037224 */ /* 0x000fe200078e000f */
[----:B------:R-:W-:Y:S01]  /*1aba0*/  IADD3 R11, P0, RZ, -R9, RZ ;  /* 0x80000009ff0b7210 */ /* 0x000fe20007f1e0ff */
[----:B------:R-:W-:-:S04]  /*1abb0*/  ULDC.64 UR8, c[0x0][0x640] ;  /* 0x0001900000087ab9 */ /* 0x000fc80000000a00 */
[----:B------:R-:W-:Y:S01]  /*1abc0*/  IMAD.X R2, RZ, RZ, ~R2, P0 ;  /* 0x000000ffff027224 */ /* 0x000fe200000e0e02 */
[----:B------:R-:W-:-:S03]  /*1abd0*/  ISETP.NE.U32.AND P0, PT, RZ, UR8, PT ;  /* 0x00000008ff007c0c */ /* 0x000fc6000bf05070 */
[----:B------:R-:W-:Y:S01]  /*1abe0*/  IMAD R2, R2, UR6, RZ ;  /* 0x0000000602027c24 */ /* 0x000fe2000f8e02ff */
[----:B------:R-:W-:-:S03]  /*1abf0*/  ISETP.NE.AND.EX P0, PT, RZ, UR9, PT, P0 ;  /* 0x00000009ff007c0c */ /* 0x000fc6000bf05300 */
[----:B------:R-:W-:Y:S02]  /*1ac00*/  IMAD R5, R11, UR7, R2 ;  /* 0x000000070b057c24 */ /* 0x000fe4000f8e0202 */
[----:B------:R-:W-:-:S04]  /*1ac10*/  IMAD.MOV.U32 R2, RZ, RZ, R13 ;  /* 0x000000ffff027224 */ /* 0x000fc800078e000d */
[----:B------:R-:W-:Y:S01]  /*1ac20*/  IMAD.WIDE.U32 R2, R11, UR6, R2 ;  /* 0x000000060b027c25 */ /* 0x000fe2000f8e0002 */
[----:B------:R-:W-:-:S03]  /*1ac30*/  ULDC UR6, c[0x0][0x618] ;  /* 0x0001860000067ab9 */ /* 0x000fc60000000800 */
[----:B------:R-:W-:-:S05]  /*1ac40*/  IMAD.IADD R3, R3, 0x1, R5 ;  /* 0x0000000103037824 */ /* 0x000fca00078e0205 */
[--C-:B------:R-:W-:Y:S02]  /*1ac50*/  SHF.R.U64 R10, R2, UR6, R3.reuse ;  /* 0x00000006020a7c19 */ /* 0x100fe40008001203 */
[----:B------:R-:W-:Y:S01]  /*1ac60*/  SHF.R.U32.HI R3, RZ, UR6, R3 ;  /* 0x00000006ff037c19 */ /* 0x000fe20008011603 */
[----:B------:R-:W-:-:S03]  /*1ac70*/  ULDC UR6, c[0x0][0x608] ;  /* 0x0001820000067ab9 */ /* 0x000fc60000000800 */
[--C-:B------:R-:W-:Y:S02]  /*1ac80*/  SHF.R.U64 R12, R10, UR6, R3.reuse ;  /* 0x000000060a0c7c19 */ /* 0x100fe40008001203 */
[----:B------:R-:W-:Y:S01]  /*1ac90*/  SHF.R.U32.HI R3, RZ, UR6, R3 ;  /* 0x00000006ff037c19 */ /* 0x000fe20008011603 */
[----:B------:R-:W-:-:S03]  /*1aca0*/  ULDC UR6, c[0x0][0x658] ;  /* 0x0001960000067ab9 */ /* 0x000fc60000000800 */
[--C-:B------:R-:W-:Y:S02]  /*1acb0*/  SHF.R.U64 R11, R12, UR6, R3.reuse ;  /* 0x000000060c0b7c19 */ /* 0x100fe40008001203 */
[----:B------:R-:W-:-:S03]  /*1acc0*/  SHF.R.U32.HI R13, RZ, UR6, R3 ;  /* 0x00000006ff0d7c19 */ /* 0x000fc60008011603 */
[----:B------:R-:W-:Y:S02]  /*1acd0*/  IMAD.MOV.U32 R2, RZ, RZ, R11 ;  /* 0x000000ffff027224 */ /* 0x000fe400078e000b */
[----:B------:R-:W-:Y:S01]  /*1ace0*/  IMAD.MOV.U32 R3, RZ, RZ, R13 ;  /* 0x000000ffff037224 */ /* 0x000fe200078e000d */
[----:B------:R-:W-:Y:S06]  /*1acf0*/  @!P0 BRA `(.L_x_560) ;  /* 0x0000000000288947 */ /* 0x000fec0003800000 */
[----:B------:R-:W-:Y:S02]  /*1ad00*/  ULDC UR6, c[0x0][0x64c] ;  /* 0x0001930000067ab9 */ /* 0x000fe40000000800 */
[----:B------:R-:W-:-:S05]  /*1ad10*/  IADD3 R3, P0, R11, UR6, RZ ;  /* 0x000000060b037c10 */ /* 0x000fca000ff1e0ff */
[----:B------:R-:W-:-:S04]  /*1ad20*/  IMAD.X R13, RZ, RZ, R13, P0 ;  /* 0x000000ffff0d7224 */ /* 0x000fc800000e060d */
[----:B------:R-:W-:-:S04]  /*1ad30*/  IMAD.WIDE.U32 R4, R13, UR8, RZ ;  /* 0x000000080d047c25 */ /* 0x000fc8000f8e00ff */
[----:B------:R-:W-:-:S04]  /*1ad40*/  IMAD.WIDE.U32 R4, P0, R3, UR9, R4 ;  /* 0x0000000903047c25 */ /* 0x000fc8000f800004 */
[----:B------:R-:W-:-:S04]  /*1ad50*/  IMAD.WIDE.U32 R2, R3, UR8, RZ ;  /* 0x0000000803027c25 */ /* 0x000fc8000f8e00ff */
[----:B------:R-:W-:Y:S01]  /*1ad60*/  IMAD.MOV.U32 R2, RZ, RZ, R5 ;  /* 0x000000ffff027224 */ /* 0x000fe200078e0005 */
[----:B------:R-:W-:Y:S02]  /*1ad70*/  IADD3 RZ, P1, R3, R4, RZ ;  /* 0x0000000403ff7210 */ /* 0x000fe40007f3e0ff */
[----:B------:R-:W-:-:S03]  /*1ad80*/  IADD3.X R3, RZ, RZ, RZ, P0, !PT ;  /* 0x000000ffff037210 */ /* 0x000fc600007fe4ff */
[----:B------:R-:W-:-:S08]  /*1ad90*/  IMAD.WIDE.U32.X R2, R13, UR9, R2, P1 ;  /* 0x000000090d027c25 */ /* 0x000fd000088e0402 */
.L_x_560:
[----:B------:R-:W-:Y:S01]  /*1ada0*/  ULDC UR6, c[0x0][0x648] ;  /* 0x0001920000067ab9 */ /* 0x000fe20000000800 */
[----:B------:R-:W-:Y:S01]  /*1adb0*/  LOP3.LUT R12, R12, UR16, RZ, 0xc0, !PT ;  /* 0x000000100c0c7c12 */ /* 0x000fe2000f8ec0ff */
[----:B------:R-:W-:Y:S01]  /*1adc0*/  UISETP.NE.AND UP0, UPT, UR45, URZ, UPT ;  /* 0x0000003f2d00728c */ /* 0x000fe2000bf05270 */
[----:B------:R-:W-:Y:S01]  /*1add0*/  SHF.R.U64 R3, R2, UR6, R3 ;  /* 0x0000000602037c19 */ /* 0x000fe20008001203 */
[----:B------:R-:W-:Y:S01]  /*1ade0*/  ULDC UR6, c[0x0][0x638] ;  /* 0x00018e0000067ab9 */ /* 0x000fe20000000800 */
[----:B------:R-:W-:-:S03]  /*1adf0*/  IMAD.MOV.U32 R4, RZ, RZ, 0x1 ;  /* 0x00000001ff047424 */ /* 0x000fc600078e00ff */
[----:B------:R-:W-:Y:S01]  /*1ae00*/  IMAD.MOV R2, RZ, RZ, -R3 ;  /* 0x000000ffff027224 */ /* 0x000fe200078e0a03 */
[----:B------:R-:W-:Y:S01]  /*1ae10*/  PLOP3.LUT P0, PT, PT, PT, UP0, 0x40, 0x0 ;  /* 0x000000000000781c */ /* 0x000fe20003f0e808 */
[----:B------:R-:W-:Y:S01]  /*1ae20*/  IMAD R12, R3, UR5, R12 ;  /* 0x00000005030c7c24 */ /* 0x000fe2000f8e020c */
[----:B------:R-:W-:Y:S01]  /*1ae30*/  PLOP3.LUT P1, PT, PT, PT, UP0, 0x40, 0x0 ;  /* 0x000000000000781c */ /* 0x000fe20003f2e808 */
[----:B------:R-:W-:Y:S01]  /*1ae40*/  IMAD R11, R2, UR6, R11 ;  /* 0x00000006020b7c24 */ /* 0x000fe2000f8e020b */
[----:B------:R-:W-:Y:S01]  /*1ae50*/  ULDC UR6, c[0x0][0x610] ;  /* 0x0001840000067ab9 */ /* 0x000fe20000000800 */
[----:B------:R-:W-:Y:S01]  /*1ae60*/  LOP3.LUT R2, R10, UR4, RZ, 0xc0, !PT ;  /* 0x000000040a027c12 */ /* 0x000fe2000f8ec0ff */
[----:B------:R-:W-:Y:S01]  /*1ae70*/  IMAD R7, R12, UR6, R7 ;  /* 0x000000060c077c24 */ /* 0x000fe2000f8e0207 */
[----:B------:R-:W-:-:S03]  /*1ae80*/  ULDC UR6, c[0x0][0x600] ;  /* 0x0001800000067ab9 */ /* 0x000fc60000000800 */
[----:B------:R-:W-:-:S05]  /*1ae90*/  IMAD R2, R11, UR6, R2 ;  /* 0x000000060b027c24 */ /* 0x000fca000f8e0202 */
[----:B------:R-:W-:Y:S02]  /*1aea0*/  SEL R3, R2, R7, P0 ;  /* 0x0000000702037207 */ /* 0x000fe40000000000 */
[----:B------:R-:W-:-:S07]  /*1aeb0*/  SEL R2, R7, R2, P1 ;  /* 0x0000000207027207 */ /* 0x000fce0000800000 */
.L_x_558:
[----:B------:R-:W-:Y:S05]  /*1aec0*/  BSYNC B1 ;  /* 0x0000000000017941 */ /* 0x000fea0003800000 */
.L_x_557:
[----:B------:R-:W-:-:S13]  /*1aed0*/  LOP3.LUT P0, RZ, R4, 0xff, RZ, 0xc0, !PT ;  /* 0x000000ff04ff7812 */ /* 0x000fda000780c0ff */
[----:B------:R-:W-:Y:S05]  /*1aee0*/  @P0 BRA `(.L_x_561) ;  /* 0xfffffff400000947 */ /* 0x000fea000383ffff */
[----:B------:R-:W-:Y:S05]  /*1aef0*/  BSYNC B0 ;  /* 0x0000000000007941 */ /* 0x000fea0003800000 */
.L_x_550:
[----:B------:R-:W-:-:S03]  /*1af00*/  UMOV UR6, 0xffffffff ;  /* 0xffffffff00067882 */ /* 0x000fc60000000000 */
[----:B------:R-:W-:Y:S05]  /*1af10*/  BRA.DIV UR6, `(.L_x_562) ;  /* 0x0000000206f47947 */ /* 0x000fea000b800000 */
[----:B------:R-:W-:-:S13]  /*1af20*/  ELECT P6, URZ, PT ;  /* 0x00000000003f782f */ /* 0x000fda00038c0000 */
.L_x_575:
[----:B------:R-:W-:Y:S04]  /*1af30*/  BSSY B0, `(.L_x_563) ;  /* 0x0000023000007945 */ /* 0x000fe80003800000 */
[----:B------:R-:W-:Y:S05]  /*1af40*/  @!P6 BRA `(.L_x_564) ;  /* 0x000000000084e947 */ /* 0x000fea0003800000 */
[----:B------:R-:W-:-:S04]  /*1af50*/  ULOP3.LUT UR6, UR40, 0x2, URZ, 0xfc, !UPT ;  /* 0x0000000228067892 */ /* 0x000fc8000f8efc3f */
[----:B------:R-:W-:-:S06]  /*1af60*/  UISETP.NE.AND UP0, UPT, UR6, 0x3, UPT ;  /* 0x000000030600788c */ /* 0x000fcc000bf05270 */
[----:B------:R-:W-:-:S13]  /*1af70*/  PLOP3.LUT P0, PT, PT, PT, UP0, 0x80, 0x0 ;  /* 0x000000000000781c */ /* 0x000fda0003f0f008 */
[----:B------:R-:W-:Y:S05]  /*1af80*/  @!P0 BRA `(.L_x_565) ;  /* 0x0000000000048947 */ /* 0x000fea0003800000 */
[----:B------:R-:W-:Y:S01]  /*1af90*/  BPT.TRAP 0x1 ;  /* 0x000000040000795c */ /* 0x000fe20000300000 */
.L_x_565:
[----:B------:R-:W0:Y:S01]  /*1afa0*/  S2R R3, SR_CgaCtaId ;  /* 0x0000000000037919 */ /* 0x000e220000008800 */
[----:B------:R-:W-:-:S04]  /*1afb0*/  MOV R2, 0x400 ;  /* 0x0000040000027802 */ /* 0x000fc80000000f00 */
[----:B0-----:R-:W-:Y:S02]  /*1afc0*/  LEA R3, R3, R2, 0x18 ;  /* 0x0000000203037211 */ /* 0x001fe400078ec0ff */
[----:B------:R-:W-:-:S03]  /*1afd0*/  SHF.L.U32 R2, R0, 0x1f, RZ ;  /* 0x0000001f00027819 */ /* 0x000fc600000006ff */
[----:B------:R-:W-:-:S04]  /*1afe0*/  VIADD R3, R3, 0x18 ;  /* 0x0000001803037836 */ /* 0x000fc80000000000 */
[----:B------:R-:W-:-:S04]  /*1aff0*/  IMAD R5, R6, 0x8, R3 ;  /* 0x0000000806057824 */ /* 0x000fc800078e0203 */
[----:B------:R-:W0:Y:S02]  /*1b000*/  SYNCS.PHASECHK.TRANS64.TRYWAIT P0, [R5+URZ], R2 ;  /* 0x00000002050075a7 */ /* 0x000e24000800017f */
[----:B0-----:R-:W-:Y:S05]  /*1b010*/  @!P0 BRA `(.L_x_566) ;  /* 0x0000000000d48947 */ /* 0x001fea0003800000 */
.L_x_576:
[----:B------:R-:W-:-:S05]  /*1b020*/  VIADD R6, R6, 0x1 ;  /* 0x0000000106067836 */ /* 0x000fca0000000000 */
[----:B------:R-:W-:-:S04]  /*1b030*/  ISETP.NE.AND P0, PT, R6, 0x3, PT ;  /* 0x000000030600780c */ /* 0x000fc80003f05270 */
[----:B0-----:R-:W-:Y:S02]  /*1b040*/  SEL R5, RZ, 0x1, P0 ;  /* 0x00000001ff057807 */ /* 0x001fe40000000000 */
[----:B------:R-:W-:Y:S02]  /*1b050*/  SEL R6, R6, RZ, P0 ;  /* 0x000000ff06067207 */ /* 0x000fe40000000000 */
[----:B------:R-:W-:-:S03]  /*1b060*/  LOP3.LUT R5, R0, R5, RZ, 0x3c, !PT ;  /* 0x0000000500057212 */ /* 0x000fc600078e3cff */
[----:B------:R-:W-:Y:S01]  /*1b070*/  IMAD R7, R6, 0x8, R3 ;  /* 0x0000000806077824 */ /* 0x000fe200078e0203 */
[----:B------:R-:W-:-:S04]  /*1b080*/  SHF.L.U32 R0, R5, 0x1f, RZ ;  /* 0x0000001f05007819 */ /* 0x000fc800000006ff */
[----:B------:R-:W0:Y:S02]  /*1b090*/  SYNCS.PHASECHK.TRANS64.TRYWAIT P0, [R7+URZ], R0 ;  /* 0x00000000070075a7 */ /* 0x000e24000800017f */
[----:B0-----:R-:W-:Y:S05]  /*1b0a0*/  @!P0 BRA `(.L_x_567) ;  /* 0x0000000000c48947 */ /* 0x001fea0003800000 */
.L_x_577:
[----:B0-----:R-:W-:-:S05]  /*1b0b0*/  VIADD R0, R6, 0x1 ;  /* 0x0000000106007836 */ /* 0x001fca0000000000 */
[----:B------:R-:W-:-:S04]  /*1b0c0*/  ISETP.NE.AND P0, PT, R0, 0x3, PT ;  /* 0x000000030000780c */ /* 0x000fc80003f05270 */
[----:B------:R-:W-:Y:S02]  /*1b0d0*/  SEL R2, RZ, 0x1, P0 ;  /* 0x00000001ff027807 */ /* 0x000fe40000000000 */
[----:B------:R-:W-:Y:S02]  /*1b0e0*/  SEL R0, R0, RZ, P0 ;  /* 0x000000ff00007207 */ /* 0x000fe40000000000 */
[----:B------:R-:W-:-:S03]  /*1b0f0*/  LOP3.LUT R2, R5, R2, RZ, 0x3c, !PT ;  /* 0x0000000205027212 */ /* 0x000fc600078e3cff */
[----:B------:R-:W-:Y:S01]  /*1b100*/  IMAD R3, R0, 0x8, R3 ;  /* 0x0000000800037824 */ /* 0x000fe200078e0203 */
[----:B------:R-:W-:-:S07]  /*1b110*/  SHF.L.U32 R0, R2, 0x1f, RZ ;  /* 0x0000001f02007819 */ /* 0x000fce00000006ff */
.L_x_568:
[----:B0-----:R0:W1:Y:S02]  /*1b120*/  SYNCS.PHASECHK.TRANS64.TRYWAIT P0, [R3+URZ], R0 ;  /* 0x00000000030075a7 */ /* 0x001064000800017f */
[----:B-1----:R-:W-:Y:S05]  /*1b130*/  @!P0 NANOSLEEP.SYNCS 0x989680 ;  /* 0x009896800000895d */ /* 0x002fea0003900000 */
[----:B------:R-:W1:Y:S02]  /*1b140*/  @!P0 SYNCS.PHASECHK.TRANS64 P0, [R3+URZ], R0 ;  /* 0x00000000030085a7 */ /* 0x000e64000800007f */
[----:B-1----:R-:W-:Y:S05]  /*1b150*/  @!P0 BRA `(.L_x_568) ;  /* 0xfffffffc00f08947 */ /* 0x002fea000383ffff */
.L_x_564:
[----:B------:R-:W-:Y:S05]  /*1b160*/  BSYNC B0 ;  /* 0x0000000000007941 */ /* 0x000fea0003800000 */
.L_x_563:
[----:B------:R-:W-:Y:S05]  /*1b170*/  EXIT ;  /* 0x000000000000794d */ /* 0x000fea0003800000 */
.L_x_21:
[----:B-1----:R1:W2:Y:S02]  /*1b180*/  SYNCS.PHASECHK.TRANS64.TRYWAIT P1, [R4+URZ], R3 ;  /* 0x00000003040075a7 */ /* 0x0022a4000802017f */
[----:B--2---:R-:W-:Y:S05]  /*1b190*/  @!P1 NANOSLEEP.SYNCS 0x989680 ;  /* 0x009896800000995d */ /* 0x004fea0003900000 */
[----:B------:R-:W2:Y:S02]  /*1b1a0*/  @!P1 SYNCS.PHASECHK.TRANS64 P1, [R4+URZ], R3 ;  /* 0x00000003040095a7 */ /* 0x000ea4000802007f */
[----:B--2---:R-:W-:Y:S05]  /*1b1b0*/  @!P1 BRA `(.L_x_21) ;  /* 0xfffffffc00f09947 */ /* 0x004fea000383ffff */
[----:B------:R-:W-:Y:S05]  /*1b1c0*/  BRA `(.L_x_20) ;  /* 0xfffffe6400447947 */ /* 0x000fea000383ffff */
.L_x_26:
[----:B-1----:R1:W2:Y:S02]  /*1b1d0*/  SYNCS.PHASECHK.TRANS64.TRYWAIT P1, [R4+URZ], R5 ;  /* 0x00000005040075a7 */ /* 0x0022a4000802017f */
[----:B--2---:R-:W-:Y:S05]  /*1b1e0*/  @!P1 NANOSLEEP.SYNCS 0x989680 ;  /* 0x009896800000995d */ /* 0x004fea0003900000 */
[----:B------:R-:W2:Y:S02]  /*1b1f0*/  @!P1 SYNCS.PHASECHK.TRANS64 P1, [R4+URZ], R5 ;  /* 0x00000005040095a7 */ /* 0x000ea4000802007f */
[----:B--2---:R-:W-:Y:S05]  /*1b200*/  @!P1 BRA `(.L_x_26) ;  /* 0xfffffffc00f09947 */ /* 0x004fea000383ffff */
[----:B------:R-:W-:Y:S05]  /*1b210*/  BRA `(.L_x_25) ;  /* 0xfffffe9800d47947 */ /* 0x000fea000383ffff */
.L_x_551:
[----:B------:R-:W-:Y:S01]  /*1b220*/  BSSY B1, `(.L_x_569) ;  /* 0x0000006000017945 */ /* 0x000fe20003800000 */
[----:B------:R-:W-:-:S07]  /*1b230*/  IMAD.MOV.U32 R15, RZ, RZ, -0x1 ;  /* 0xffffffffff0f7424 */ /* 0x000fce00078e00ff */
[----:B------:R-:W-:Y:S05]  /*1b240*/  WARPSYNC.COLLECTIVE R15, `(.L_x_570) ;  /* 0x000000000f0c7348 */ /* 0x000fea0003c00000 */
[----:B------:R-:W-:Y:S02]  /*1b250*/  ELECT P6, UR62, PT ;  /* 0x00000000003e782f */ /* 0x000fe400038c0000 */
[----:B------:R-:W-:Y:S01]  /*1b260*/  MOV R14, UR62 ;  /* 0x0000003e000e7c02 */ /* 0x000fe20008000f00 */
[----:B------:R-:W-:Y:S10]  /*1b270*/  ENDCOLLECTIVE ;  /* 0x000000000000791b */ /* 0x000ff40003800000 */
.L_x_570:
[----:B------:R-:W-:Y:S05]  /*1b280*/  BSYNC B1 ;  /* 0x0000000000017941 */ /* 0x000fea0003800000 */
.L_x_569:
[----:B------:R-:W-:Y:S05]  /*1b290*/  BRA `(.L_x_571) ;  /* 0xfffffff000207947 */ /* 0x000fea000383ffff */
.L_x_554:
[----:B0-----:R0:W2:Y:S02]  /*1b2a0*/  SYNCS.PHASECHK.TRANS64.TRYWAIT P0, [R10+URZ+0x18], R5 ;  /* 0x000018050a0075a7 */ /* 0x0010a4000800017f */
[----:B--2---:R-:W-:Y:S05]  /*1b2b0*/  @!P0 NANOSLEEP.SYNCS 0x989680 ;  /* 0x009896800000895d */ /* 0x004fea0003900000 */
[----:B------:R-:W2:Y:S02]  /*1b2c0*/  @!P0 SYNCS.PHASECHK.TRANS64 P0, [R10+URZ+0x18], R5 ;  /* 0x000018050a0085a7 */ /* 0x000ea4000800007f */
[----:B--2---:R-:W-:Y:S05]  /*1b2d0*/  @!P0 BRA `(.L_x_554) ;  /* 0xfffffffc00f08947 */ /* 0x004fea000383ffff */
[----:B------:R-:W-:Y:S05]  /*1b2e0*/  BRA `(.L_x_572) ;  /* 0xfffffff000607947 */ /* 0x000fea000383ffff */
.L_x_562:
[----:B------:R-:W-:Y:S01]  /*1b2f0*/  BSSY B0, `(.L_x_573) ;  /* 0x0000006000007945 */ /* 0x000fe20003800000 */
[----:B------:R-:W-:-:S07]  /*1b300*/  IMAD.MOV.U32 R15, RZ, RZ, -0x1 ;  /* 0xffffffffff0f7424 */ /* 0x000fce00078e00ff */
[----:B------:R-:W-:Y:S05]  /*1b310*/  WARPSYNC.COLLECTIVE R15, `(.L_x_574) ;  /* 0x000000000f0c7348 */ /* 0x000fea0003c00000 */
[----:B------:R-:W-:Y:S02]  /*1b320*/  ELECT P6, UR62, PT ;  /* 0x00000000003e782f */ /* 0x000fe400038c0000 */
[----:B------:R-:W-:Y:S01]  /*1b330*/  MOV R14, UR62 ;  /* 0x0000003e000e7c02 */ /* 0x000fe20008000f00 */
[----:B------:R-:W-:Y:S10]  /*1b340*/  ENDCOLLECTIVE ;  /* 0x000000000000791b */ /* 0x000ff40003800000 */
.L_x_574:
[----:B------:R-:W-:Y:S05]  /*1b350*/  BSYNC B0 ;  /* 0x0000000000007941 */ /* 0x000fea0003800000 */
.L_x_573:
[----:B------:R-:W-:Y:S05]  /*1b360*/  BRA `(.L_x_575) ;  /* 0xfffffff800f07947 */ /* 0x000fea000383ffff */
.L_x_566:
[----:B0-----:R0:W1:Y:S02]  /*1b370*/  SYNCS.PHASECHK.TRANS64.TRYWAIT P0, [R5+URZ], R2 ;  /* 0x00000002050075a7 */ /* 0x001064000800017f */
[----:B-1----:R-:W-:Y:S05]  /*1b380*/  @!P0 NANOSLEEP.SYNCS 0x989680 ;  /* 0x009896800000895d */ /* 0x002fea0003900000 */
[----:B------:R-:W1:Y:S02]  /*1b390*/  @!P0 SYNCS.PHASECHK.TRANS64 P0, [R5+URZ], R2 ;  /* 0x00000002050085a7 */ /* 0x000e64000800007f */
[----:B-1----:R-:W-:Y:S05]  /*1b3a0*/  @!P0 BRA `(.L_x_566) ;  /* 0xfffffffc00f08947 */ /* 0x002fea000383ffff */
[----:B------:R-:W-:Y:S05]  /*1b3b0*/  BRA `(.L_x_576) ;  /* 0xfffffffc00187947 */ /* 0x000fea000383ffff */
.L_x_567:
[----:B0-----:R0:W1:Y:S02]  /*1b3c0*/  SYNCS.PHASECHK.TRANS64.TRYWAIT P0, [R7+URZ], R0 ;  /* 0x00000000070075a7 */ /* 0x001064000800017f */
[----:B-1----:R-:W-:Y:S05]  /*1b3d0*/  @!P0 NANOSLEEP.SYNCS 0x989680 ;  /* 0x009896800000895d */ /* 0x002fea0003900000 */
[----:B------:R-:W1:Y:S02]  /*1b3e0*/  @!P0 SYNCS.PHASECHK.TRANS64 P0, [R7+URZ], R0 ;  /* 0x00000000070085a7 */ /* 0x000e64000800007f */
[----:B-1----:R-:W-:Y:S05]  /*1b3f0*/  @!P0 BRA `(.L_x_567) ;  /* 0xfffffffc00f08947 */ /* 0x002fea000383ffff */
[----:B------:R-:W-:Y:S05]  /*1b400*/  BRA `(.L_x_577) ;  /* 0xfffffffc00287947 */ /* 0x000fea000383ffff */
.L_x_578:
[----:B------:R-:W-:-:S00]  /*1b410*/  BRA `(.L_x_578) ;  /* 0xfffffffc00fc7947 */ /* 0x000fc0000383ffff */
[----:B------:R-:W-:-:S00]  /*1b420*/  NOP ;  /* 0x0000000000007918 */ /* 0x000fc00000000000 */
        /* <DEDUP_REMOVED lines=13> */
.L_x_579:


//--------------------- .nv.global.init           --------------------------
	.section	.nv.global.init,"aw",@progbits
.nv.global.init:
	.type		$str$22,@object
	.size		$str$22,($str$23 - $str$22)
$str$22:
        /*0000*/ 	.byte	0x6b, 0x5f, 0x74, 0x69, 0x6c, 0x65, 0x5f, 0x63, 0x6f, 0x75, 0x6e, 0x74, 0x20, 0x3e, 0x3d, 0x20
        /*0010*/ 	.byte	0x31, 0x00
	.type		$str$23,@object
	.size		$str$23,(__unnamed_1 - $str$23)
$str$23:
        /*0012*/ 	.byte	0x2f, 0x74, 0x6d, 0x70, 0x2f, 0x63, 0x75, 0x74, 0x6c, 0x61, 0x73, 0x73, 0x5f, 0x73, 0x77, 0x65
        /*0022*/ 	.byte	0x65, 0x70, 0x5f, 0x73, 0x72, 0x63, 0x2f, 0x69, 0x6e, 0x63, 0x6c, 0x75, 0x64, 0x65, 0x2f, 0x63
        /*0032*/ 	.byte	0x75, 0x74, 0x6c, 0x61, 0x73, 0x73, 0x2f, 0x67, 0x65, 0x6d, 0x6d, 0x2f, 0x63, 0x6f, 0x6c, 0x6c
        /*0042*/ 	.byte	0x65, 0x63, 0x74, 0x69, 0x76, 0x65, 0x2f, 0x73, 0x6d, 0x39, 0x30, 0x5f, 0x6d, 0x6d, 0x61, 0x5f
        /*0052*/ 	.byte	0x74, 0x6d, 0x61, 0x5f, 0x67, 0x6d, 0x6d, 0x61, 0x5f, 0x73, 0x73, 0x5f, 0x77, 0x61, 0x72, 0x70
        /*0062*/ 	.byte	0x73, 0x70, 0x65, 0x63, 0x69, 0x61, 0x6c, 0x69, 0x7a, 0x65, 0x64, 0x2e, 0x68, 0x70, 0x70, 0x00
	.type		__unnamed_1,@object
	.size		__unnamed_1,(.L_0 - __unnamed_1)
__unnamed_1:
        /* <DEDUP_REMOVED lines=179> */
        /*0ba2*/ 	.byte	0x74, 0x69, 0x74, 0x79, 0x5d, 0x00
.L_0:


//--------------------- .nv.shared._ZN7cutlass13device_kernelINS_4gemm6kernel13GemmUniversalIN4cute5tupleIJiiiiEEENS1_10collective13CollectiveMmaINS1_34MainloopSm90TmaGmmaWarpSpecializedILi3ENS5_IJNS4_1CILi2EEESB_NSA_ILi1EEEEEENS1_35KernelTmaWarpSpecializedCooperativeEEENS5_IJNSA_ILi256EEESG_NSA_ILi32EEEEEENS_10tfloat32_tENS5_IJlSC_lEEESJ_SK_NS4_8TiledMMAINS4_8MMA_AtomIJNS4_4SM904GMMA30MMA_64x256x8_F32TF32TF32_SS_TNILNSO_7ScaleInE1ELSQ_1EEEEEENS4_6LayoutINS5_IJSB_SC_SC_EEENS5_IJSC_NSA_ILi0EEESV_EEEEENS5_IJNS4_10UnderscoreESY_SY_EEEEENS4_23SM90_TMA_LOAD_MULTICASTENS4_14ComposedLayoutINS4_7SwizzleILi3ELi4ELi3EEENS4_18smem_ptr_flag_bitsILi32EEENST_INS5_IJNSA_ILi8EEESH_EEENS5_IJSH_SC_EEEEEEEvNS4_8identityES11_S1B_vS1C_EENS_8epilogue10collective6detail29Sm90TmaWarpSpecializedAdapterINS1F_15DefaultEpilogueISJ_SK_SK_NS1E_6thread17LinearCombinationISJ_Li1EffLNS1J_9ScaleType4KindE0ELNS_15FloatRoundStyleE2ESJ_EENS1_15EpilogueDefaultEEEEEvvEEEEvNT_6ParamsE --------------------------
	.section	.nv.shared._ZN7cutlass13device_kernelINS_4gemm6kernel13GemmUniversalIN4cute5tupleIJiiiiEEENS1_10collective13CollectiveMmaINS1_34MainloopSm90TmaGmmaWarpSpecializedILi3ENS5_IJNS4_1CILi2EEESB_NSA_ILi1EEEEEENS1_35KernelTmaWarpSpecializedCooperativeEEENS5_IJNSA_ILi256EEESG_NSA_ILi32EEEEEENS_10tfloat32_tENS5_IJlSC_lEEESJ_SK_NS4_8TiledMMAINS4_8MMA_AtomIJNS4_4SM904GMMA30MMA_64x256x8_F32TF32TF32_SS_TNILNSO_7ScaleInE1ELSQ_1EEEEEENS4_6LayoutINS5_IJSB_SC_SC_EEENS5_IJSC_NSA_ILi0EEESV_EEEEENS5_IJNS4_10UnderscoreESY_SY_EEEEENS4_23SM90_TMA_LOAD_MULTICASTENS4_14ComposedLayoutINS4_7SwizzleILi3ELi4ELi3EEENS4_18smem_ptr_flag_bitsILi32EEENST_INS5_IJNSA_ILi8EEESH_EEENS5_IJSH_SC_EEEEEEEvNS4_8identityES11_S1B_vS1C_EENS_8epilogue10collective6detail29Sm90TmaWarpSpecializedAdapterINS1F_15DefaultEpilogueISJ_SK_SK_NS1E_6thread17LinearCombinationISJ_Li1EffLNS1J_9ScaleType4KindE0ELNS_15FloatRoundStyleE2ESJ_EENS1_15EpilogueDefaultEEEEEvvEEEEvNT_6ParamsE,"aw",@nobits
	.sectionflags	@""
	.align	16
	.zero		1024


//--------------------- .nv.shared.reserved.0     --------------------------
	.section	.nv.shared.reserved.0,"aw",@nobits
	.weak		__nv_reservedSMEM_offset_0_alias
	.size		__nv_reservedSMEM_offset_0_alias, 0, 0
	.other		__nv_reservedSMEM_offset_0_alias,@"STO_CUDA_RESERVED_SHARED STV_DEFAULT"
__nv_reservedSMEM_offset_0_alias:
	.zero		0


//--------------------- .nv.global                --------------------------
	.section	.nv.global,"aw",@nobits
.nv.global:
	.type		_ZN40_INTERNAL_8e4bc5ae_4_k_cu_454f4289_240074cute1_E,@object
	.size		_ZN40_INTERNAL_8e4bc5ae_4_k_cu_454f4289_240074cute1_E,(_ZN40_INTERNAL_8e4bc5ae_4_k_cu_454f4289_240074cuda3std3__45__cpo6cbeginE - _ZN40_INTERNAL_8e4bc5ae_4_k_cu_454f4289_240074cute1_E)
_ZN40_INTERNAL_8e4bc5ae_4_k_cu_454f4289_240074cute1_E:
	.zero		1
	.type		_ZN40_INTERNAL_8e4bc5ae_4_k_cu_454f4289_240074cuda3std3__45__cpo6cbeginE,@object
	.size		_ZN40_INTERNAL_8e4bc5ae_4_k_cu_454f4289_240074cuda3std3__45__cpo6cbeginE,(_ZN40_INTERNAL_8e4bc5ae_4_k_cu_454f4289_240074cuda3std3__48in_placeE - _ZN40_INTERNAL_8e4bc5ae_4_k_cu_454f4289_240074cuda3std3__45__cpo6cbeginE)
_ZN40_INTERNAL_8e4bc5ae_4_k_cu_454f4289_240074cuda3std3__45__cpo6cbeginE:
	.zero		1
	.type		_ZN40_INTERNAL_8e4bc5ae_4_k_cu_454f4289_240074cuda3std3__48in_placeE,@object
	.size		_ZN40_INTERNAL_8e4bc5ae_4_k_cu_454f4289_240074cuda3std3__48in_placeE,(_ZN40_INTERNAL_8e4bc5ae_4_k_cu_454f4289_240074cuda3std6ranges3__45__cpo9iter_moveE - _ZN40_INTERNAL_8e4bc5ae_4_k_cu_454f4289_240074cuda3std3__48in_placeE)
_ZN40_INTERNAL_8e4bc5ae_4_k_cu_454f4289_240074cuda3std3__48in_placeE:
	.zero		1
	.type		_ZN40_INTERNAL_8e4bc5ae_4_k_cu_454f4289_240074cuda3std6ranges3__45__cpo9iter_moveE,@object
	.size		_ZN40_INTERNAL_8e4bc5ae_4_k_cu_454f4289_240074cuda3std6ranges3__45__cpo9iter_moveE,(_ZN40_INTERNAL_8e4bc5ae_4_k_cu_454f4289_240074cuda3std3__45__cpo5beginE - _ZN40_INTERNAL_8e4bc5ae_4_k_cu_454f4289_240074cuda3std6ranges3__45__cpo9iter_moveE)
_ZN40_INTERNAL_8e4bc5ae_4_k_cu_454f4289_240074cuda3std6ranges3__45__cpo9iter_moveE:
	.zero		1
	.type		_ZN40_INTERNAL_8e4bc5ae_4_k_cu_454f4289_240074cuda3std3__45__cpo5beginE,@object
	.size		_ZN40_INTERNAL_8e4bc5ae_4_k_cu_454f4289_240074cuda3std3__45__cpo5beginE,(_ZN40_INTERNAL_8e4bc5ae_4_k_cu_454f4289_240074cuda3std3__442_GLOBAL__N__8e4bc5ae_4_k_cu_454f4289_240076ignoreE - _ZN40_INTERNAL_8e4bc5ae_4_k_cu_454f4289_240074cuda3std3__45__cpo5beginE)
_ZN40_INTERNAL_8e4bc5ae_4_k_cu_454f4289_240074cuda3std3__45__cpo5beginE:
	.zero		1
	.type		_ZN40_INTERNAL_8e4bc5ae_4_k_cu_454f4289_240074cuda3std3__442_GLOBAL__N__8e4bc5ae_4_k_cu_454f4289_240076ignoreE,@object
	.size		_ZN40_INTERNAL_8e4bc5ae_4_k_cu_454f4289_240074cuda3std3__442_GLOBAL__N__8e4bc5ae_4_k_cu_454f4289_240076ignoreE,(_ZN40_INTERNAL_8e4bc5ae_4_k_cu_454f4289_240074cute7productE - _ZN40_INTERNAL_8e4bc5ae_4_k_cu_454f4289_240074cuda3std3__442_GLOBAL__N__8e4bc5ae_4_k_cu_454f4289_240076ignoreE)
_ZN40_INTERNAL_8e4bc5ae_4_k_cu_454f4289_240074cuda3std3__442_GLOBAL__N__8e4bc5ae_4_k_cu_454f4289_240076ignoreE:
	.zero		1
	.type		_ZN40_INTERNAL_8e4bc5ae_4_k_cu_454f4289_240074cute7productE,@object
	.size		_ZN40_INTERNAL_8e4bc5ae_4_k_cu_454f4289_240074cute7productE,(_ZN40_INTERNAL_8e4bc5ae_4_k_cu_454f4289_240074cuda3std3__45__cpo3endE - _ZN40_INTERNAL_8e4bc5ae_4_k_cu_454f4289_240074cute7productE)
_ZN40_INTERNAL_8e4bc5ae_4_k_cu_454f4289_240074cute7productE:
	.zero		1
	.type		_ZN40_INTERNAL_8e4bc5ae_4_k_cu_454f4289_240074cuda3std3__45__cpo3endE,@object
	.size		_ZN40_INTERNAL_8e4bc5ae_4_k_cu_454f4289_240074cuda3std3__45__cpo3endE,(_ZN40_INTERNAL_8e4bc5ae_4_k_cu_454f4289_240074cuda3std3__419piecewise_constructE - _ZN40_INTERNAL_8e4bc5ae_4_k_cu_454f4289_240074cuda3std3__45__cpo3endE)
_ZN40_INTERNAL_8e4bc5ae_4_k_cu_454f4289_240074cuda3std3__45__cpo3endE:
	.zero		1
	.type		_ZN40_INTERNAL_8e4bc5ae_4_k_cu_454f4289_240074cuda3std3__419piecewise_constructE,@object
	.size		_ZN40_INTERNAL_8e4bc5ae_4_k_cu_454f4289_240074cuda3std3__419piecewise_constructE,(_ZN40_INTERNAL_8e4bc5ae_4_k_cu_454f4289_240074cuda3std3__45__cpo4cendE - _ZN40_INTERNAL_8e4bc5ae_4_k_cu_454f4289_240074cuda3std3__419piecewise_constructE)
_ZN40_INTERNAL_8e4bc5ae_4_k_cu_454f4289_240074cuda3std3__419piecewise_constructE:
	.zero		1
	.type		_ZN40_INTERNAL_8e4bc5ae_4_k_cu_454f4289_240074cuda3std3__45__cpo4cendE,@object
	.size		_ZN40_INTERNAL_8e4bc5ae_4_k_cu_454f4289_240074cuda3std3__45__cpo4cendE,(_ZN40_INTERNAL_8e4bc5ae_4_k_cu_454f4289_240074cuda3std6ranges3__45__cpo4swapE - _ZN40_INTERNAL_8e4bc5ae_4_k_cu_454f4289_240074cuda3std3__45__cpo4cendE)
_ZN40_INTERNAL_8e4bc5ae_4_k_cu_454f4289_240074cuda3std3__45__cpo4cendE:
	.zero		1
	.type		_ZN40_INTERNAL_8e4bc5ae_4_k_cu_454f4289_240074cuda3std6ranges3__45__cpo4swapE,@object
	.size		_ZN40_INTERNAL_8e4bc5ae_4_k_cu_454f4289_240074cuda3std6ranges3__45__cpo4swapE,(.L_8 - _ZN40_INTERNAL_8e4bc5ae_4_k_cu_454f4289_240074cuda3std6ranges3__45__cpo4swapE)
_ZN40_INTERNAL_8e4bc5ae_4_k_cu_454f4289_240074cuda3std6ranges3__45__cpo4swapE:
	.zero		1
.L_8:


//--------------------- .nv.constant0._ZN7cutlass13device_kernelINS_4gemm6kernel13GemmUniversalIN4cute5tupleIJiiiiEEENS1_10collective13CollectiveMmaINS1_34MainloopSm90TmaGmmaWarpSpecializedILi3ENS5_IJNS4_1CILi2EEESB_NSA_ILi1EEEEEENS1_35KernelTmaWarpSpecializedCooperativeEEENS5_IJNSA_ILi256EEESG_NSA_ILi32EEEEEENS_10tfloat32_tENS5_IJlSC_lEEESJ_SK_NS4_8TiledMMAINS4_8MMA_AtomIJNS4_4SM904GMMA30MMA_64x256x8_F32TF32TF32_SS_TNILNSO_7ScaleInE1ELSQ_1EEEEEENS4_6LayoutINS5_IJSB_SC_SC_EEENS5_IJSC_NSA_ILi0EEESV_EEEEENS5_IJNS4_10UnderscoreESY_SY_EEEEENS4_23SM90_TMA_LOAD_MULTICASTENS4_14ComposedLayoutINS4_7SwizzleILi3ELi4ELi3EEENS4_18smem_ptr_flag_bitsILi32EEENST_INS5_IJNSA_ILi8EEESH_EEENS5_IJSH_SC_EEEEEEEvNS4_8identityES11_S1B_vS1C_EENS_8epilogue10collective6detail29Sm90TmaWarpSpecializedAdapterINS1F_15DefaultEpilogueISJ_SK_SK_NS1E_6thread17LinearCombinationISJ_Li1EffLNS1J_9ScaleType4KindE0ELNS_15FloatRoundStyleE2ESJ_EENS1_15EpilogueDefaultEEEEEvvEEEEvNT_6ParamsE --------------------------
	.section	.nv.constant0._ZN7cutlass13device_kernelINS_4gemm6kernel13GemmUniversalIN4cute5tupleIJiiiiEEENS1_10collective13CollectiveMmaINS1_34MainloopSm90TmaGmmaWarpSpecializedILi3ENS5_IJNS4_1CILi2EEESB_NSA_ILi1EEEEEENS1_35KernelTmaWarpSpecializedCooperativeEEENS5_IJNSA_ILi256EEESG_NSA_ILi32EEEEEENS_10tfloat32_tENS5_IJlSC_lEEESJ_SK_NS4_8TiledMMAINS4_8MMA_AtomIJNS4_4SM904GMMA30MMA_64x256x8_F32TF32TF32_SS_TNILNSO_7ScaleInE1ELSQ_1EEEEEENS4_6LayoutINS5_IJSB_SC_SC_EEENS5_IJSC_NSA_ILi0EEESV_EEEEENS5_IJNS4_10UnderscoreESY_SY_EEEEENS4_23SM90_TMA_LOAD_MULTICASTENS4_14ComposedLayoutINS4_7SwizzleILi3ELi4ELi3EEENS4_18smem_ptr_flag_bitsILi32EEENST_INS5_IJNSA_ILi8EEESH_EEENS5_IJSH_SC_EEEEEEEvNS4_8identityES11_S1B_vS1C_EENS_8epilogue10collective6detail29Sm90TmaWarpSpecializedAdapterINS1F_15DefaultEpilogueISJ_SK_SK_NS1E_6thread17LinearCombinationISJ_Li1EffLNS1J_9ScaleType4KindE0ELNS_15FloatRoundStyleE2ESJ_EENS1_15EpilogueDefaultEEEEEvvEEEEvNT_6ParamsE,"a",@progbits
	.sectionflags	@""
	.align	4
.nv.constant0._ZN7cutlass13device_kernelINS_4gemm6kernel13GemmUniversalIN4cute5tupleIJiiiiEEENS1_10collective13CollectiveMmaINS1_34MainloopSm90TmaGmmaWarpSpecializedILi3ENS5_IJNS4_1CILi2EEESB_NSA_ILi1EEEEEENS1_35KernelTmaWarpSpecializedCooperativeEEENS5_IJNSA_ILi256EEESG_NSA_ILi32EEEEEENS_10tfloat32_tENS5_IJlSC_lEEESJ_SK_NS4_8TiledMMAINS4_8MMA_AtomIJNS4_4SM904GMMA30MMA_64x256x8_F32TF32TF32_SS_TNILNSO_7ScaleInE1ELSQ_1EEEEEENS4_6LayoutINS5_IJSB_SC_SC_EEENS5_IJSC_NSA_ILi0EEESV_EEEEENS5_IJNS4_10UnderscoreESY_SY_EEEEENS4_23SM90_TMA_LOAD_MULTICASTENS4_14ComposedLayoutINS4_7SwizzleILi3ELi4ELi3EEENS4_18smem_ptr_flag_bitsILi32EEENST_INS5_IJNSA_ILi8EEESH_EEENS5_IJSH_SC_EEEEEEEvNS4_8identityES11_S1B_vS1C_EENS_8epilogue10collective6detail29Sm90TmaWarpSpecializedAdapterINS1F_15DefaultEpilogueISJ_SK_SK_NS1E_6thread17LinearCombinationISJ_Li1EffLNS1J_9ScaleType4KindE0ELNS_15FloatRoundStyleE2ESJ_EENS1_15EpilogueDefaultEEEEEvvEEEEvNT_6ParamsE:
	.zero		1664


//--------------------- SYMBOLS --------------------------

	.type		.nv.reservedSmem.offset0,@object
	.size		.nv.reservedSmem.offset0,0x4
	.type		__assertfail,@function
